//
// Generated by NVIDIA NVVM Compiler
//
// Compiler Build ID: CL-36424714
// Cuda compilation tools, release 13.0, V13.0.88
// Based on NVVM 20.0.0
//

.version 9.0
.target sm_100
.address_size 64


.func _Z39CUDAprojection_simplexes_sort_quickSortPdiiii(
	.param .b64 _Z39CUDAprojection_simplexes_sort_quickSortPdiiii_param_0,
	.param .b32 _Z39CUDAprojection_simplexes_sort_quickSortPdiiii_param_1,
	.param .b32 _Z39CUDAprojection_simplexes_sort_quickSortPdiiii_param_2,
	.param .b32 _Z39CUDAprojection_simplexes_sort_quickSortPdiiii_param_3,
	.param .b32 _Z39CUDAprojection_simplexes_sort_quickSortPdiiii_param_4
)
{
	.reg .pred 	%p<5>;
	.reg .b32 	%r<26>;
	.reg .b64 	%rd<11>;
	.reg .b64 	%fd<6>;

	ld.param.u64 	%rd4, [_Z39CUDAprojection_simplexes_sort_quickSortPdiiii_param_0];
	ld.param.u32 	%r21, [_Z39CUDAprojection_simplexes_sort_quickSortPdiiii_param_1];
	ld.param.u32 	%r13, [_Z39CUDAprojection_simplexes_sort_quickSortPdiiii_param_2];
	ld.param.u32 	%r14, [_Z39CUDAprojection_simplexes_sort_quickSortPdiiii_param_3];
	ld.param.u32 	%r15, [_Z39CUDAprojection_simplexes_sort_quickSortPdiiii_param_4];
	cvta.to.global.u64 	%rd1, %rd4;
	setp.ge.s32 	%p1, %r21, %r13;
	@%p1 bra 	$L__BB0_7;
	mad.lo.s32 	%r16, %r15, %r13, %r14;
	mul.wide.s32 	%rd5, %r16, 8;
	add.s64 	%rd2, %rd1, %rd5;
$L__BB0_2:
	ld.global.f64 	%fd1, [%rd2];
	add.s32 	%r25, %r21, -1;
	mad.lo.s32 	%r22, %r15, %r21, %r14;
	mov.u32 	%r23, %r21;
$L__BB0_3:
	mul.wide.s32 	%rd6, %r22, 8;
	add.s64 	%rd3, %rd1, %rd6;
	ld.global.f64 	%fd2, [%rd3];
	setp.gtu.f64 	%p2, %fd2, %fd1;
	@%p2 bra 	$L__BB0_5;
	add.s32 	%r7, %r25, 1;
	mad.lo.s32 	%r17, %r15, %r25, %r15;
	add.s32 	%r18, %r17, %r14;
	mul.wide.s32 	%rd7, %r18, 8;
	add.s64 	%rd8, %rd1, %rd7;
	ld.global.f64 	%fd3, [%rd8];
	st.global.f64 	[%rd8], %fd2;
	st.global.f64 	[%rd3], %fd3;
	mov.u32 	%r25, %r7;
$L__BB0_5:
	add.s32 	%r23, %r23, 1;
	add.s32 	%r22, %r22, %r15;
	setp.lt.s32 	%p3, %r23, %r13;
	@%p3 bra 	$L__BB0_3;
	mad.lo.s32 	%r19, %r15, %r25, %r15;
	add.s32 	%r20, %r19, %r14;
	mul.wide.s32 	%rd9, %r20, 8;
	add.s64 	%rd10, %rd1, %rd9;
	ld.global.f64 	%fd4, [%rd10];
	ld.global.f64 	%fd5, [%rd2];
	st.global.f64 	[%rd10], %fd5;
	st.global.f64 	[%rd2], %fd4;
	{ // callseq 0, 0
	.param .b64 param0;
	st.param.b64 	[param0], %rd4;
	.param .b32 param1;
	st.param.b32 	[param1], %r21;
	.param .b32 param2;
	st.param.b32 	[param2], %r25;
	.param .b32 param3;
	st.param.b32 	[param3], %r14;
	.param .b32 param4;
	st.param.b32 	[param4], %r15;
	call.uni 
	_Z39CUDAprojection_simplexes_sort_quickSortPdiiii, 
	(
	param0, 
	param1, 
	param2, 
	param3, 
	param4
	);
	} // callseq 0
	add.s32 	%r21, %r25, 2;
	setp.lt.s32 	%p4, %r21, %r13;
	@%p4 bra 	$L__BB0_2;
$L__BB0_7:
	ret;

}
	// .globl	_Z24CUDAprojection_simplexesPdS_ii
.visible .entry _Z24CUDAprojection_simplexesPdS_ii(
	.param .u64 .ptr .align 1 _Z24CUDAprojection_simplexesPdS_ii_param_0,
	.param .u64 .ptr .align 1 _Z24CUDAprojection_simplexesPdS_ii_param_1,
	.param .u32 _Z24CUDAprojection_simplexesPdS_ii_param_2,
	.param .u32 _Z24CUDAprojection_simplexesPdS_ii_param_3
)
{
	.reg .pred 	%p<66>;
	.reg .b16 	%rs<67>;
	.reg .b32 	%r<116>;
	.reg .b64 	%rd<147>;
	.reg .b64 	%fd<298>;

	ld.param.u64 	%rd7, [_Z24CUDAprojection_simplexesPdS_ii_param_0];
	ld.param.u64 	%rd6, [_Z24CUDAprojection_simplexesPdS_ii_param_1];
	ld.param.u32 	%r61, [_Z24CUDAprojection_simplexesPdS_ii_param_2];
	ld.param.u32 	%r62, [_Z24CUDAprojection_simplexesPdS_ii_param_3];
	cvta.to.global.u64 	%rd1, %rd6;
	cvta.to.global.u64 	%rd2, %rd7;
	mov.u32 	%r63, %ctaid.x;
	mov.u32 	%r64, %ntid.x;
	mov.u32 	%r65, %tid.x;
	mad.lo.s32 	%r1, %r63, %r64, %r65;
	setp.ge.s32 	%p3, %r1, %r61;
	@%p3 bra 	$L__BB1_50;
	setp.lt.s32 	%p5, %r62, 1;
	mov.f64 	%fd285, 0d0000000000000000;
	mov.pred 	%p65, 0;
	@%p5 bra 	$L__BB1_15;
	and.b32  	%r2, %r62, 15;
	setp.lt.u32 	%p6, %r62, 16;
	mov.b16 	%rs64, 1;
	mov.f64 	%fd285, 0d0000000000000000;
	mov.b32 	%r96, 0;
	@%p6 bra 	$L__BB1_5;
	and.b32  	%r96, %r62, 2147483632;
	mov.b16 	%rs64, 1;
	mov.f64 	%fd285, 0d0000000000000000;
	mov.b32 	%r94, 0;
	mul.wide.s32 	%rd11, %r61, 8;
$L__BB1_4:
	.pragma "nounroll";
	mad.lo.s32 	%r68, %r94, %r61, %r1;
	mul.wide.s32 	%rd8, %r68, 8;
	add.s64 	%rd9, %rd2, %rd8;
	ld.global.f64 	%fd39, [%rd9];
	setp.lt.f64 	%p7, %fd39, 0d0000000000000000;
	add.f64 	%fd41, %fd285, %fd39;
	add.s64 	%rd10, %rd1, %rd8;
	st.global.f64 	[%rd10], %fd39;
	add.s64 	%rd12, %rd9, %rd11;
	ld.global.f64 	%fd42, [%rd12];
	setp.lt.f64 	%p8, %fd42, 0d0000000000000000;
	add.f64 	%fd44, %fd41, %fd42;
	add.s64 	%rd13, %rd10, %rd11;
	st.global.f64 	[%rd13], %fd42;
	add.s64 	%rd14, %rd12, %rd11;
	ld.global.f64 	%fd45, [%rd14];
	setp.lt.f64 	%p9, %fd45, 0d0000000000000000;
	add.f64 	%fd47, %fd44, %fd45;
	add.s64 	%rd15, %rd13, %rd11;
	st.global.f64 	[%rd15], %fd45;
	add.s64 	%rd16, %rd14, %rd11;
	ld.global.f64 	%fd48, [%rd16];
	setp.lt.f64 	%p10, %fd48, 0d0000000000000000;
	add.f64 	%fd50, %fd47, %fd48;
	add.s64 	%rd17, %rd15, %rd11;
	st.global.f64 	[%rd17], %fd48;
	add.s64 	%rd18, %rd16, %rd11;
	ld.global.f64 	%fd51, [%rd18];
	setp.lt.f64 	%p11, %fd51, 0d0000000000000000;
	add.f64 	%fd53, %fd50, %fd51;
	add.s64 	%rd19, %rd17, %rd11;
	st.global.f64 	[%rd19], %fd51;
	add.s64 	%rd20, %rd18, %rd11;
	ld.global.f64 	%fd54, [%rd20];
	setp.lt.f64 	%p12, %fd54, 0d0000000000000000;
	add.f64 	%fd56, %fd53, %fd54;
	add.s64 	%rd21, %rd19, %rd11;
	st.global.f64 	[%rd21], %fd54;
	add.s64 	%rd22, %rd20, %rd11;
	ld.global.f64 	%fd57, [%rd22];
	setp.lt.f64 	%p13, %fd57, 0d0000000000000000;
	add.f64 	%fd59, %fd56, %fd57;
	add.s64 	%rd23, %rd21, %rd11;
	st.global.f64 	[%rd23], %fd57;
	add.s64 	%rd24, %rd22, %rd11;
	ld.global.f64 	%fd60, [%rd24];
	setp.lt.f64 	%p14, %fd60, 0d0000000000000000;
	add.f64 	%fd62, %fd59, %fd60;
	add.s64 	%rd25, %rd23, %rd11;
	st.global.f64 	[%rd25], %fd60;
	add.s64 	%rd26, %rd24, %rd11;
	ld.global.f64 	%fd63, [%rd26];
	setp.lt.f64 	%p15, %fd63, 0d0000000000000000;
	add.f64 	%fd65, %fd62, %fd63;
	add.s64 	%rd27, %rd25, %rd11;
	st.global.f64 	[%rd27], %fd63;
	add.s64 	%rd28, %rd26, %rd11;
	ld.global.f64 	%fd66, [%rd28];
	setp.lt.f64 	%p16, %fd66, 0d0000000000000000;
	add.f64 	%fd68, %fd65, %fd66;
	add.s64 	%rd29, %rd27, %rd11;
	st.global.f64 	[%rd29], %fd66;
	add.s64 	%rd30, %rd28, %rd11;
	ld.global.f64 	%fd69, [%rd30];
	setp.lt.f64 	%p17, %fd69, 0d0000000000000000;
	add.f64 	%fd71, %fd68, %fd69;
	add.s64 	%rd31, %rd29, %rd11;
	st.global.f64 	[%rd31], %fd69;
	add.s64 	%rd32, %rd30, %rd11;
	ld.global.f64 	%fd72, [%rd32];
	setp.lt.f64 	%p18, %fd72, 0d0000000000000000;
	add.f64 	%fd74, %fd71, %fd72;
	add.s64 	%rd33, %rd31, %rd11;
	st.global.f64 	[%rd33], %fd72;
	add.s64 	%rd34, %rd32, %rd11;
	ld.global.f64 	%fd75, [%rd34];
	setp.lt.f64 	%p19, %fd75, 0d0000000000000000;
	add.f64 	%fd77, %fd74, %fd75;
	add.s64 	%rd35, %rd33, %rd11;
	st.global.f64 	[%rd35], %fd75;
	add.s64 	%rd36, %rd34, %rd11;
	ld.global.f64 	%fd78, [%rd36];
	setp.lt.f64 	%p20, %fd78, 0d0000000000000000;
	add.f64 	%fd80, %fd77, %fd78;
	add.s64 	%rd37, %rd35, %rd11;
	st.global.f64 	[%rd37], %fd78;
	add.s64 	%rd38, %rd36, %rd11;
	ld.global.f64 	%fd81, [%rd38];
	add.f64 	%fd83, %fd80, %fd81;
	add.s64 	%rd39, %rd37, %rd11;
	st.global.f64 	[%rd39], %fd81;
	add.s64 	%rd40, %rd38, %rd11;
	ld.global.f64 	%fd84, [%rd40];
	min.f64 	%fd85, %fd84, %fd81;
	setp.lt.f64 	%p21, %fd85, 0d0000000000000000;
	selp.b16 	%rs22, 0, %rs64, %p7;
	selp.b16 	%rs23, 0, %rs22, %p8;
	selp.b16 	%rs24, 0, %rs23, %p9;
	selp.b16 	%rs25, 0, %rs24, %p10;
	selp.b16 	%rs26, 0, %rs25, %p11;
	selp.b16 	%rs27, 0, %rs26, %p12;
	selp.b16 	%rs28, 0, %rs27, %p13;
	selp.b16 	%rs29, 0, %rs28, %p14;
	selp.b16 	%rs30, 0, %rs29, %p15;
	selp.b16 	%rs31, 0, %rs30, %p16;
	selp.b16 	%rs32, 0, %rs31, %p17;
	selp.b16 	%rs33, 0, %rs32, %p18;
	selp.b16 	%rs34, 0, %rs33, %p19;
	selp.b16 	%rs35, 0, %rs34, %p20;
	selp.b16 	%rs64, 0, %rs35, %p21;
	add.f64 	%fd285, %fd83, %fd84;
	add.s64 	%rd41, %rd39, %rd11;
	st.global.f64 	[%rd41], %fd84;
	add.s32 	%r94, %r94, 16;
	setp.ne.s32 	%p22, %r94, %r96;
	@%p22 bra 	$L__BB1_4;
$L__BB1_5:
	setp.eq.s32 	%p23, %r2, 0;
	@%p23 bra 	$L__BB1_14;
	and.b32  	%r7, %r62, 7;
	setp.lt.u32 	%p24, %r2, 8;
	@%p24 bra 	$L__BB1_8;
	mad.lo.s32 	%r69, %r96, %r61, %r1;
	mul.wide.s32 	%rd42, %r69, 8;
	add.s64 	%rd43, %rd2, %rd42;
	ld.global.f64 	%fd87, [%rd43];
	setp.lt.f64 	%p25, %fd87, 0d0000000000000000;
	add.f64 	%fd89, %fd285, %fd87;
	add.s64 	%rd44, %rd1, %rd42;
	st.global.f64 	[%rd44], %fd87;
	mul.wide.s32 	%rd45, %r61, 8;
	add.s64 	%rd46, %rd43, %rd45;
	ld.global.f64 	%fd90, [%rd46];
	setp.lt.f64 	%p26, %fd90, 0d0000000000000000;
	add.f64 	%fd92, %fd89, %fd90;
	add.s64 	%rd47, %rd44, %rd45;
	st.global.f64 	[%rd47], %fd90;
	add.s64 	%rd48, %rd46, %rd45;
	ld.global.f64 	%fd93, [%rd48];
	setp.lt.f64 	%p27, %fd93, 0d0000000000000000;
	add.f64 	%fd95, %fd92, %fd93;
	add.s64 	%rd49, %rd47, %rd45;
	st.global.f64 	[%rd49], %fd93;
	add.s64 	%rd50, %rd48, %rd45;
	ld.global.f64 	%fd96, [%rd50];
	setp.lt.f64 	%p28, %fd96, 0d0000000000000000;
	add.f64 	%fd98, %fd95, %fd96;
	add.s64 	%rd51, %rd49, %rd45;
	st.global.f64 	[%rd51], %fd96;
	add.s64 	%rd52, %rd50, %rd45;
	ld.global.f64 	%fd99, [%rd52];
	setp.lt.f64 	%p29, %fd99, 0d0000000000000000;
	add.f64 	%fd101, %fd98, %fd99;
	add.s64 	%rd53, %rd51, %rd45;
	st.global.f64 	[%rd53], %fd99;
	add.s64 	%rd54, %rd52, %rd45;
	ld.global.f64 	%fd102, [%rd54];
	setp.lt.f64 	%p30, %fd102, 0d0000000000000000;
	add.f64 	%fd104, %fd101, %fd102;
	add.s64 	%rd55, %rd53, %rd45;
	st.global.f64 	[%rd55], %fd102;
	add.s64 	%rd56, %rd54, %rd45;
	ld.global.f64 	%fd105, [%rd56];
	add.f64 	%fd107, %fd104, %fd105;
	add.s64 	%rd57, %rd55, %rd45;
	st.global.f64 	[%rd57], %fd105;
	add.s64 	%rd58, %rd56, %rd45;
	ld.global.f64 	%fd108, [%rd58];
	min.f64 	%fd109, %fd108, %fd105;
	setp.lt.f64 	%p31, %fd109, 0d0000000000000000;
	selp.b16 	%rs37, 0, %rs64, %p25;
	selp.b16 	%rs38, 0, %rs37, %p26;
	selp.b16 	%rs39, 0, %rs38, %p27;
	selp.b16 	%rs40, 0, %rs39, %p28;
	selp.b16 	%rs41, 0, %rs40, %p29;
	selp.b16 	%rs42, 0, %rs41, %p30;
	selp.b16 	%rs64, 0, %rs42, %p31;
	add.f64 	%fd285, %fd107, %fd108;
	add.s64 	%rd59, %rd57, %rd45;
	st.global.f64 	[%rd59], %fd108;
	add.s32 	%r96, %r96, 8;
$L__BB1_8:
	setp.eq.s32 	%p32, %r7, 0;
	@%p32 bra 	$L__BB1_14;
	and.b32  	%r10, %r62, 3;
	setp.lt.u32 	%p33, %r7, 4;
	@%p33 bra 	$L__BB1_11;
	mad.lo.s32 	%r70, %r96, %r61, %r1;
	mul.wide.s32 	%rd60, %r70, 8;
	add.s64 	%rd61, %rd2, %rd60;
	ld.global.f64 	%fd111, [%rd61];
	setp.lt.f64 	%p34, %fd111, 0d0000000000000000;
	add.f64 	%fd113, %fd285, %fd111;
	add.s64 	%rd62, %rd1, %rd60;
	st.global.f64 	[%rd62], %fd111;
	mul.wide.s32 	%rd63, %r61, 8;
	add.s64 	%rd64, %rd61, %rd63;
	ld.global.f64 	%fd114, [%rd64];
	setp.lt.f64 	%p35, %fd114, 0d0000000000000000;
	add.f64 	%fd116, %fd113, %fd114;
	add.s64 	%rd65, %rd62, %rd63;
	st.global.f64 	[%rd65], %fd114;
	add.s64 	%rd66, %rd64, %rd63;
	ld.global.f64 	%fd117, [%rd66];
	add.f64 	%fd119, %fd116, %fd117;
	add.s64 	%rd67, %rd65, %rd63;
	st.global.f64 	[%rd67], %fd117;
	add.s64 	%rd68, %rd66, %rd63;
	ld.global.f64 	%fd120, [%rd68];
	min.f64 	%fd121, %fd120, %fd117;
	setp.lt.f64 	%p36, %fd121, 0d0000000000000000;
	selp.b16 	%rs44, 0, %rs64, %p34;
	selp.b16 	%rs45, 0, %rs44, %p35;
	selp.b16 	%rs64, 0, %rs45, %p36;
	add.f64 	%fd285, %fd119, %fd120;
	add.s64 	%rd69, %rd67, %rd63;
	st.global.f64 	[%rd69], %fd120;
	add.s32 	%r96, %r96, 4;
$L__BB1_11:
	setp.eq.s32 	%p37, %r10, 0;
	@%p37 bra 	$L__BB1_14;
	mov.b32 	%r99, 0;
$L__BB1_13:
	.pragma "nounroll";
	mad.lo.s32 	%r72, %r96, %r61, %r1;
	mul.wide.s32 	%rd70, %r72, 8;
	add.s64 	%rd71, %rd2, %rd70;
	ld.global.f64 	%fd122, [%rd71];
	setp.lt.f64 	%p38, %fd122, 0d0000000000000000;
	selp.b16 	%rs64, 0, %rs64, %p38;
	add.f64 	%fd285, %fd285, %fd122;
	add.s64 	%rd72, %rd1, %rd70;
	st.global.f64 	[%rd72], %fd122;
	add.s32 	%r96, %r96, 1;
	add.s32 	%r99, %r99, 1;
	setp.ne.s32 	%p39, %r99, %r10;
	@%p39 bra 	$L__BB1_13;
$L__BB1_14:
	and.b16  	%rs46, %rs64, 255;
	setp.eq.s16 	%p65, %rs46, 0;
$L__BB1_15:
	setp.eq.f64 	%p40, %fd285, 0d3FF0000000000000;
	not.pred 	%p41, %p65;
	and.pred  	%p42, %p40, %p41;
	@%p42 bra 	$L__BB1_50;
	add.s32 	%r100, %r62, -1;
	{ // callseq 1, 0
	.param .b64 param0;
	st.param.b64 	[param0], %rd6;
	.param .b32 param1;
	st.param.b32 	[param1], 0;
	.param .b32 param2;
	st.param.b32 	[param2], %r100;
	.param .b32 param3;
	st.param.b32 	[param3], %r1;
	.param .b32 param4;
	st.param.b32 	[param4], %r61;
	call.uni 
	_Z39CUDAprojection_simplexes_sort_quickSortPdiiii, 
	(
	param0, 
	param1, 
	param2, 
	param3, 
	param4
	);
	} // callseq 1
	cvt.u16.u32 	%rs14, %r62;
	shl.b32 	%r18, %r61, 4;
	mov.f64 	%fd287, 0d0000000000000000;
	mul.wide.s32 	%rd4, %r61, 8;
$L__BB1_17:
	mov.f64 	%fd297, %fd287;
	mov.u32 	%r19, %r100;
	sub.s32 	%r20, %r62, %r19;
	mov.b32 	%r101, 0;
	mov.b16 	%rs65, 0;
	mov.u16 	%rs66, %rs65;
	mov.u32 	%r102, %r19;
$L__BB1_18:
	add.s32 	%r23, %r20, %r101;
	setp.lt.s32 	%p43, %r102, 1;
	@%p43 bra 	$L__BB1_35;
	setp.le.s32 	%p54, %r62, %r102;
	mov.f64 	%fd296, 0dBFF0000000000000;
	@%p54 bra 	$L__BB1_34;
	add.s32 	%r77, %r62, %r101;
	sub.s32 	%r78, %r19, %r77;
	setp.gt.u32 	%p55, %r78, -16;
	mov.f64 	%fd295, 0d0000000000000000;
	mov.u32 	%r106, %r102;
	@%p55 bra 	$L__BB1_23;
	mad.lo.s32 	%r104, %r61, %r102, %r1;
	and.b32  	%r79, %r23, -16;
	neg.s32 	%r103, %r79;
	mov.f64 	%fd295, 0d0000000000000000;
	mov.u32 	%r106, %r102;
$L__BB1_22:
	.pragma "nounroll";
	mul.wide.s32 	%rd109, %r104, 8;
	add.s64 	%rd110, %rd1, %rd109;
	ld.global.f64 	%fd217, [%rd110];
	add.f64 	%fd218, %fd295, %fd217;
	mul.wide.s32 	%rd111, %r61, 8;
	add.s64 	%rd112, %rd110, %rd111;
	ld.global.f64 	%fd219, [%rd112];
	add.f64 	%fd220, %fd218, %fd219;
	add.s64 	%rd113, %rd112, %rd111;
	ld.global.f64 	%fd221, [%rd113];
	add.f64 	%fd222, %fd220, %fd221;
	add.s64 	%rd114, %rd113, %rd111;
	ld.global.f64 	%fd223, [%rd114];
	add.f64 	%fd224, %fd222, %fd223;
	add.s64 	%rd115, %rd114, %rd111;
	ld.global.f64 	%fd225, [%rd115];
	add.f64 	%fd226, %fd224, %fd225;
	add.s64 	%rd116, %rd115, %rd111;
	ld.global.f64 	%fd227, [%rd116];
	add.f64 	%fd228, %fd226, %fd227;
	add.s64 	%rd117, %rd116, %rd111;
	ld.global.f64 	%fd229, [%rd117];
	add.f64 	%fd230, %fd228, %fd229;
	add.s64 	%rd118, %rd117, %rd111;
	ld.global.f64 	%fd231, [%rd118];
	add.f64 	%fd232, %fd230, %fd231;
	add.s64 	%rd119, %rd118, %rd111;
	ld.global.f64 	%fd233, [%rd119];
	add.f64 	%fd234, %fd232, %fd233;
	add.s64 	%rd120, %rd119, %rd111;
	ld.global.f64 	%fd235, [%rd120];
	add.f64 	%fd236, %fd234, %fd235;
	add.s64 	%rd121, %rd120, %rd111;
	ld.global.f64 	%fd237, [%rd121];
	add.f64 	%fd238, %fd236, %fd237;
	add.s64 	%rd122, %rd121, %rd111;
	ld.global.f64 	%fd239, [%rd122];
	add.f64 	%fd240, %fd238, %fd239;
	add.s64 	%rd123, %rd122, %rd111;
	ld.global.f64 	%fd241, [%rd123];
	add.f64 	%fd242, %fd240, %fd241;
	add.s64 	%rd124, %rd123, %rd111;
	ld.global.f64 	%fd243, [%rd124];
	add.f64 	%fd244, %fd242, %fd243;
	add.s64 	%rd125, %rd124, %rd111;
	ld.global.f64 	%fd245, [%rd125];
	add.f64 	%fd246, %fd244, %fd245;
	add.s64 	%rd126, %rd125, %rd111;
	ld.global.f64 	%fd247, [%rd126];
	add.f64 	%fd295, %fd246, %fd247;
	add.s32 	%r106, %r106, 16;
	add.s32 	%r104, %r104, %r18;
	add.s32 	%r103, %r103, 16;
	setp.ne.s32 	%p56, %r103, 0;
	@%p56 bra 	$L__BB1_22;
$L__BB1_23:
	and.b32  	%r81, %r23, 15;
	setp.eq.s32 	%p57, %r81, 0;
	@%p57 bra 	$L__BB1_33;
	cvt.u16.u32 	%rs49, %r19;
	sub.s16 	%rs50, %rs14, %rs49;
	add.s16 	%rs51, %rs50, %rs66;
	cvt.u32.u16 	%r82, %rs51;
	and.b32  	%r33, %r82, 15;
	add.s32 	%r83, %r33, -1;
	setp.lt.u32 	%p58, %r83, 7;
	@%p58 bra 	$L__BB1_26;
	mad.lo.s32 	%r84, %r106, %r61, %r1;
	mul.wide.s32 	%rd127, %r84, 8;
	add.s64 	%rd128, %rd1, %rd127;
	ld.global.f64 	%fd249, [%rd128];
	add.f64 	%fd250, %fd295, %fd249;
	mul.wide.s32 	%rd129, %r61, 8;
	add.s64 	%rd130, %rd128, %rd129;
	ld.global.f64 	%fd251, [%rd130];
	add.f64 	%fd252, %fd250, %fd251;
	add.s64 	%rd131, %rd130, %rd129;
	ld.global.f64 	%fd253, [%rd131];
	add.f64 	%fd254, %fd252, %fd253;
	add.s64 	%rd132, %rd131, %rd129;
	ld.global.f64 	%fd255, [%rd132];
	add.f64 	%fd256, %fd254, %fd255;
	add.s64 	%rd133, %rd132, %rd129;
	ld.global.f64 	%fd257, [%rd133];
	add.f64 	%fd258, %fd256, %fd257;
	add.s64 	%rd134, %rd133, %rd129;
	ld.global.f64 	%fd259, [%rd134];
	add.f64 	%fd260, %fd258, %fd259;
	add.s64 	%rd135, %rd134, %rd129;
	ld.global.f64 	%fd261, [%rd135];
	add.f64 	%fd262, %fd260, %fd261;
	add.s64 	%rd136, %rd135, %rd129;
	ld.global.f64 	%fd263, [%rd136];
	add.f64 	%fd295, %fd262, %fd263;
	add.s32 	%r106, %r106, 8;
$L__BB1_26:
	and.b32  	%r85, %r33, 7;
	setp.eq.s32 	%p59, %r85, 0;
	@%p59 bra 	$L__BB1_33;
	cvt.u16.u32 	%rs52, %r19;
	cvt.u16.u32 	%rs53, %r62;
	sub.s16 	%rs54, %rs53, %rs52;
	add.s16 	%rs55, %rs54, %rs65;
	cvt.u32.u16 	%r86, %rs55;
	and.b32  	%r87, %r86, 7;
	and.b32  	%r36, %r86, 3;
	add.s32 	%r88, %r87, -1;
	setp.lt.u32 	%p60, %r88, 3;
	@%p60 bra 	$L__BB1_29;
	mad.lo.s32 	%r89, %r106, %r61, %r1;
	mul.wide.s32 	%rd137, %r89, 8;
	add.s64 	%rd138, %rd1, %rd137;
	ld.global.f64 	%fd265, [%rd138];
	add.f64 	%fd266, %fd295, %fd265;
	add.s64 	%rd140, %rd138, %rd4;
	ld.global.f64 	%fd267, [%rd140];
	add.f64 	%fd268, %fd266, %fd267;
	add.s64 	%rd141, %rd140, %rd4;
	ld.global.f64 	%fd269, [%rd141];
	add.f64 	%fd270, %fd268, %fd269;
	add.s64 	%rd142, %rd141, %rd4;
	ld.global.f64 	%fd271, [%rd142];
	add.f64 	%fd295, %fd270, %fd271;
	add.s32 	%r106, %r106, 4;
$L__BB1_29:
	setp.eq.s32 	%p61, %r36, 0;
	@%p61 bra 	$L__BB1_33;
	mad.lo.s32 	%r90, %r106, %r61, %r1;
	mul.wide.s32 	%rd143, %r90, 8;
	add.s64 	%rd3, %rd1, %rd143;
	ld.global.f64 	%fd272, [%rd3];
	add.f64 	%fd295, %fd295, %fd272;
	setp.eq.s32 	%p62, %r36, 1;
	@%p62 bra 	$L__BB1_33;
	add.s64 	%rd5, %rd3, %rd4;
	ld.global.f64 	%fd273, [%rd5];
	add.f64 	%fd295, %fd295, %fd273;
	setp.eq.s32 	%p63, %r36, 2;
	@%p63 bra 	$L__BB1_33;
	add.s64 	%rd144, %rd5, %rd4;
	ld.global.f64 	%fd274, [%rd144];
	add.f64 	%fd295, %fd295, %fd274;
$L__BB1_33:
	add.f64 	%fd296, %fd295, 0dBFF0000000000000;
$L__BB1_34:
	sub.s32 	%r92, %r62, %r102;
	cvt.rn.f64.s32 	%fd275, %r92;
	div.rn.f64 	%fd287, %fd296, %fd275;
	add.s32 	%r102, %r102, -1;
	mad.lo.s32 	%r93, %r102, %r61, %r1;
	mul.wide.s32 	%rd145, %r93, 8;
	add.s64 	%rd146, %rd1, %rd145;
	ld.global.f64 	%fd276, [%rd146];
	setp.ltu.f64 	%p64, %fd287, %fd276;
	add.s32 	%r101, %r101, 1;
	add.s16 	%rs66, %rs66, 1;
	add.s16 	%rs65, %rs65, 1;
	mov.b32 	%r100, -1;
	@%p64 bra 	$L__BB1_18;
	bra.uni 	$L__BB1_17;
$L__BB1_35:
	setp.lt.s32 	%p44, %r19, 0;
	@%p44 bra 	$L__BB1_37;
	add.f64 	%fd124, %fd285, 0dBFF0000000000000;
	cvt.rn.f64.s32 	%fd125, %r62;
	div.rn.f64 	%fd297, %fd124, %fd125;
$L__BB1_37:
	setp.lt.s32 	%p45, %r62, 1;
	@%p45 bra 	$L__BB1_50;
	and.b32  	%r41, %r62, 15;
	setp.lt.u32 	%p46, %r62, 16;
	mov.b32 	%r112, 0;
	@%p46 bra 	$L__BB1_41;
	and.b32  	%r112, %r62, 2147483632;
	neg.s32 	%r110, %r112;
	mul.wide.s32 	%rd75, %r61, 8;
	mov.u32 	%r109, %r1;
$L__BB1_40:
	.pragma "nounroll";
	mul.wide.s32 	%rd73, %r109, 8;
	add.s64 	%rd74, %rd2, %rd73;
	ld.global.f64 	%fd126, [%rd74];
	sub.f64 	%fd127, %fd126, %fd297;
	max.f64 	%fd128, %fd127, 0d0000000000000000;
	st.global.f64 	[%rd74], %fd128;
	add.s64 	%rd76, %rd74, %rd75;
	ld.global.f64 	%fd129, [%rd76];
	sub.f64 	%fd130, %fd129, %fd297;
	max.f64 	%fd131, %fd130, 0d0000000000000000;
	st.global.f64 	[%rd76], %fd131;
	add.s64 	%rd77, %rd76, %rd75;
	ld.global.f64 	%fd132, [%rd77];
	sub.f64 	%fd133, %fd132, %fd297;
	max.f64 	%fd134, %fd133, 0d0000000000000000;
	st.global.f64 	[%rd77], %fd134;
	add.s64 	%rd78, %rd77, %rd75;
	ld.global.f64 	%fd135, [%rd78];
	sub.f64 	%fd136, %fd135, %fd297;
	max.f64 	%fd137, %fd136, 0d0000000000000000;
	st.global.f64 	[%rd78], %fd137;
	add.s64 	%rd79, %rd78, %rd75;
	ld.global.f64 	%fd138, [%rd79];
	sub.f64 	%fd139, %fd138, %fd297;
	max.f64 	%fd140, %fd139, 0d0000000000000000;
	st.global.f64 	[%rd79], %fd140;
	add.s64 	%rd80, %rd79, %rd75;
	ld.global.f64 	%fd141, [%rd80];
	sub.f64 	%fd142, %fd141, %fd297;
	max.f64 	%fd143, %fd142, 0d0000000000000000;
	st.global.f64 	[%rd80], %fd143;
	add.s64 	%rd81, %rd80, %rd75;
	ld.global.f64 	%fd144, [%rd81];
	sub.f64 	%fd145, %fd144, %fd297;
	max.f64 	%fd146, %fd145, 0d0000000000000000;
	st.global.f64 	[%rd81], %fd146;
	add.s64 	%rd82, %rd81, %rd75;
	ld.global.f64 	%fd147, [%rd82];
	sub.f64 	%fd148, %fd147, %fd297;
	max.f64 	%fd149, %fd148, 0d0000000000000000;
	st.global.f64 	[%rd82], %fd149;
	add.s64 	%rd83, %rd82, %rd75;
	ld.global.f64 	%fd150, [%rd83];
	sub.f64 	%fd151, %fd150, %fd297;
	max.f64 	%fd152, %fd151, 0d0000000000000000;
	st.global.f64 	[%rd83], %fd152;
	add.s64 	%rd84, %rd83, %rd75;
	ld.global.f64 	%fd153, [%rd84];
	sub.f64 	%fd154, %fd153, %fd297;
	max.f64 	%fd155, %fd154, 0d0000000000000000;
	st.global.f64 	[%rd84], %fd155;
	add.s64 	%rd85, %rd84, %rd75;
	ld.global.f64 	%fd156, [%rd85];
	sub.f64 	%fd157, %fd156, %fd297;
	max.f64 	%fd158, %fd157, 0d0000000000000000;
	st.global.f64 	[%rd85], %fd158;
	add.s64 	%rd86, %rd85, %rd75;
	ld.global.f64 	%fd159, [%rd86];
	sub.f64 	%fd160, %fd159, %fd297;
	max.f64 	%fd161, %fd160, 0d0000000000000000;
	st.global.f64 	[%rd86], %fd161;
	add.s64 	%rd87, %rd86, %rd75;
	ld.global.f64 	%fd162, [%rd87];
	sub.f64 	%fd163, %fd162, %fd297;
	max.f64 	%fd164, %fd163, 0d0000000000000000;
	st.global.f64 	[%rd87], %fd164;
	add.s64 	%rd88, %rd87, %rd75;
	ld.global.f64 	%fd165, [%rd88];
	sub.f64 	%fd166, %fd165, %fd297;
	max.f64 	%fd167, %fd166, 0d0000000000000000;
	st.global.f64 	[%rd88], %fd167;
	add.s64 	%rd89, %rd88, %rd75;
	ld.global.f64 	%fd168, [%rd89];
	sub.f64 	%fd169, %fd168, %fd297;
	max.f64 	%fd170, %fd169, 0d0000000000000000;
	st.global.f64 	[%rd89], %fd170;
	add.s64 	%rd90, %rd89, %rd75;
	ld.global.f64 	%fd171, [%rd90];
	sub.f64 	%fd172, %fd171, %fd297;
	max.f64 	%fd173, %fd172, 0d0000000000000000;
	st.global.f64 	[%rd90], %fd173;
	add.s32 	%r110, %r110, 16;
	add.s32 	%r109, %r109, %r18;
	setp.ne.s32 	%p47, %r110, 0;
	@%p47 bra 	$L__BB1_40;
$L__BB1_41:
	setp.eq.s32 	%p48, %r41, 0;
	@%p48 bra 	$L__BB1_50;
	and.b32  	%r49, %r62, 7;
	setp.lt.u32 	%p49, %r41, 8;
	@%p49 bra 	$L__BB1_44;
	mad.lo.s32 	%r75, %r112, %r61, %r1;
	mul.wide.s32 	%rd91, %r75, 8;
	add.s64 	%rd92, %rd2, %rd91;
	ld.global.f64 	%fd174, [%rd92];
	sub.f64 	%fd175, %fd174, %fd297;
	max.f64 	%fd176, %fd175, 0d0000000000000000;
	st.global.f64 	[%rd92], %fd176;
	mul.wide.s32 	%rd93, %r61, 8;
	add.s64 	%rd94, %rd92, %rd93;
	ld.global.f64 	%fd177, [%rd94];
	sub.f64 	%fd178, %fd177, %fd297;
	max.f64 	%fd179, %fd178, 0d0000000000000000;
	st.global.f64 	[%rd94], %fd179;
	add.s64 	%rd95, %rd94, %rd93;
	ld.global.f64 	%fd180, [%rd95];
	sub.f64 	%fd181, %fd180, %fd297;
	max.f64 	%fd182, %fd181, 0d0000000000000000;
	st.global.f64 	[%rd95], %fd182;
	add.s64 	%rd96, %rd95, %rd93;
	ld.global.f64 	%fd183, [%rd96];
	sub.f64 	%fd184, %fd183, %fd297;
	max.f64 	%fd185, %fd184, 0d0000000000000000;
	st.global.f64 	[%rd96], %fd185;
	add.s64 	%rd97, %rd96, %rd93;
	ld.global.f64 	%fd186, [%rd97];
	sub.f64 	%fd187, %fd186, %fd297;
	max.f64 	%fd188, %fd187, 0d0000000000000000;
	st.global.f64 	[%rd97], %fd188;
	add.s64 	%rd98, %rd97, %rd93;
	ld.global.f64 	%fd189, [%rd98];
	sub.f64 	%fd190, %fd189, %fd297;
	max.f64 	%fd191, %fd190, 0d0000000000000000;
	st.global.f64 	[%rd98], %fd191;
	add.s64 	%rd99, %rd98, %rd93;
	ld.global.f64 	%fd192, [%rd99];
	sub.f64 	%fd193, %fd192, %fd297;
	max.f64 	%fd194, %fd193, 0d0000000000000000;
	st.global.f64 	[%rd99], %fd194;
	add.s64 	%rd100, %rd99, %rd93;
	ld.global.f64 	%fd195, [%rd100];
	sub.f64 	%fd196, %fd195, %fd297;
	max.f64 	%fd197, %fd196, 0d0000000000000000;
	st.global.f64 	[%rd100], %fd197;
	add.s32 	%r112, %r112, 8;
$L__BB1_44:
	setp.eq.s32 	%p50, %r49, 0;
	@%p50 bra 	$L__BB1_50;
	and.b32  	%r52, %r62, 3;
	setp.lt.u32 	%p51, %r49, 4;
	@%p51 bra 	$L__BB1_47;
	mad.lo.s32 	%r76, %r112, %r61, %r1;
	mul.wide.s32 	%rd101, %r76, 8;
	add.s64 	%rd102, %rd2, %rd101;
	ld.global.f64 	%fd198, [%rd102];
	sub.f64 	%fd199, %fd198, %fd297;
	max.f64 	%fd200, %fd199, 0d0000000000000000;
	st.global.f64 	[%rd102], %fd200;
	mul.wide.s32 	%rd103, %r61, 8;
	add.s64 	%rd104, %rd102, %rd103;
	ld.global.f64 	%fd201, [%rd104];
	sub.f64 	%fd202, %fd201, %fd297;
	max.f64 	%fd203, %fd202, 0d0000000000000000;
	st.global.f64 	[%rd104], %fd203;
	add.s64 	%rd105, %rd104, %rd103;
	ld.global.f64 	%fd204, [%rd105];
	sub.f64 	%fd205, %fd204, %fd297;
	max.f64 	%fd206, %fd205, 0d0000000000000000;
	st.global.f64 	[%rd105], %fd206;
	add.s64 	%rd106, %rd105, %rd103;
	ld.global.f64 	%fd207, [%rd106];
	sub.f64 	%fd208, %fd207, %fd297;
	max.f64 	%fd209, %fd208, 0d0000000000000000;
	st.global.f64 	[%rd106], %fd209;
	add.s32 	%r112, %r112, 4;
$L__BB1_47:
	setp.eq.s32 	%p52, %r52, 0;
	@%p52 bra 	$L__BB1_50;
	mad.lo.s32 	%r115, %r112, %r61, %r1;
	neg.s32 	%r114, %r52;
$L__BB1_49:
	.pragma "nounroll";
	mul.wide.s32 	%rd107, %r115, 8;
	add.s64 	%rd108, %rd2, %rd107;
	ld.global.f64 	%fd210, [%rd108];
	sub.f64 	%fd211, %fd210, %fd297;
	max.f64 	%fd212, %fd211, 0d0000000000000000;
	st.global.f64 	[%rd108], %fd212;
	add.s32 	%r115, %r115, %r61;
	add.s32 	%r114, %r114, 1;
	setp.ne.s32 	%p53, %r114, 0;
	@%p53 bra 	$L__BB1_49;
$L__BB1_50:
	ret;

}


// ===== COMPILED SASS (sm_100) =====

	.target	sm_100

	.elftype	@"ET_EXEC"


//--------------------- .note.nv.tkinfo           --------------------------
	.section	.note.nv.tkinfo,"",@"SHT_NOTE"
	.sectionflags	@"SHF_NOTE_NV_TKINFO"
	.tkinfo
        /*0018*/ 	.word	0x00000002
        /*0030*/ 	.string	""
        /*0030*/ 	.string	"ptxas"
        /*0030*/ 	.string	"Cuda compilation tools, release 13.0, V13.0.88"
        /*0030*/ 	.string	"Build cuda_13.0.r13.0/compiler.36424714_0"
        /*0030*/ 	.string	"-arch sm_100 -m 64 "



//--------------------- .note.nv.cuinfo           --------------------------
	.section	.note.nv.cuinfo,"",@"SHT_NOTE"
	.sectionflags	@"SHF_NOTE_NV_CUINFO"
        /*0018*/ 	.short	0x0002
        /*001a*/ 	.short	0x0064
        /*001c*/ 	.short	0x0082
	.zero		2


//--------------------- .nv.info                  --------------------------
	.section	.nv.info,"",@"SHT_CUDA_INFO"
	.align	4


	//----- nvinfo : EIATTR_REGCOUNT
	.align		4
        /*0000*/ 	.byte	0x04, 0x2f
        /*0002*/ 	.short	(.L_1 - .L_0)
	.align		4
.L_0:
        /*0004*/ 	.word	index@(_Z24CUDAprojection_simplexesPdS_ii)
        /*0008*/ 	.word	0x0000002a


	//----- nvinfo : EIATTR_FRAME_SIZE
	.align		4
.L_1:
        /*000c*/ 	.byte	0x04, 0x11
        /*000e*/ 	.short	(.L_3 - .L_2)
	.align		4
.L_2:
        /*0010*/ 	.word	index@($__internal_0_$__cuda_sm20_div_rn_f64_full)
        /*0014*/ 	.word	0x00000000


	//----- nvinfo : EIATTR_FRAME_SIZE
	.align		4
.L_3:
        /*0018*/ 	.byte	0x04, 0x11
        /*001a*/ 	.short	(.L_5 - .L_4)
	.align		4
.L_4:
        /*001c*/ 	.word	index@($_Z24CUDAprojection_simplexesPdS_ii$_Z39CUDAprojection_simplexes_sort_quickSortPdiiii)
        /*0020*/ 	.word	0x00000000


	//----- nvinfo : EIATTR_FRAME_SIZE
	.align		4
.L_5:
        /*0024*/ 	.byte	0x04, 0x11
        /*0026*/ 	.short	(.L_7 - .L_6)
	.align		4
.L_6:
        /*0028*/ 	.word	index@(_Z24CUDAprojection_simplexesPdS_ii)
        /*002c*/ 	.word	0x00000000


	//----- nvinfo : EIATTR_MIN_STACK_SIZE
	.align		4
.L_7:
        /*0030*/ 	.byte	0x04, 0x12
        /*0032*/ 	.short	(.L_9 - .L_8)
	.align		4
.L_8:
        /*0034*/ 	.word	index@(_Z24CUDAprojection_simplexesPdS_ii)
        /*0038*/ 	.word	0x00000000
.L_9:


//--------------------- .nv.compat                --------------------------
	.section	.nv.compat,"",@"SHT_CUDA_COMPAT_INFO"
	.align	4
        /*0000*/ 	.byte	0x02, 0x09, 0x00, 0x00, 0x02, 0x02, 0x01, 0x00, 0x02, 0x05, 0x05, 0x00, 0x03, 0x07, 0x01, 0x01
        /*0010*/ 	.byte	0x02, 0x03, 0x00, 0x00, 0x02, 0x06, 0x01, 0x00, 0x04, 0x0b, 0x08, 0x00, 0x01, 0x00, 0x00, 0x00
        /*0020*/ 	.byte	0x00, 0x00, 0x00, 0x00


//--------------------- .nv.info._Z24CUDAprojection_simplexesPdS_ii --------------------------
	.section	.nv.info._Z24CUDAprojection_simplexesPdS_ii,"",@"SHT_CUDA_INFO"
	.sectionflags	@""
	.align	4


	//----- nvinfo : EIATTR_CUDA_API_VERSION
	.align		4
        /*0000*/ 	.byte	0x04, 0x37
        /*0002*/ 	.short	(.L_11 - .L_10)
.L_10:
        /*0004*/ 	.word	0x00000082


	//----- nvinfo : EIATTR_KPARAM_INFO
	.align		4
.L_11:
        /*0008*/ 	.byte	0x04, 0x17
        /*000a*/ 	.short	(.L_13 - .L_12)
.L_12:
        /*000c*/ 	.word	0x00000000
        /*0010*/ 	.short	0x0003
        /*0012*/ 	.short	0x0014
        /*0014*/ 	.byte	0x00, 0xf0, 0x11, 0x00


	//----- nvinfo : EIATTR_KPARAM_INFO
	.align		4
.L_13:
        /*0018*/ 	.byte	0x04, 0x17
        /*001a*/ 	.short	(.L_15 - .L_14)
.L_14:
        /*001c*/ 	.word	0x00000000
        /*0020*/ 	.short	0x0002
        /*0022*/ 	.short	0x0010
        /*0024*/ 	.byte	0x00, 0xf0, 0x11, 0x00


	//----- nvinfo : EIATTR_KPARAM_INFO
	.align		4
.L_15:
        /*0028*/ 	.byte	0x04, 0x17
        /*002a*/ 	.short	(.L_17 - .L_16)
.L_16:
        /*002c*/ 	.word	0x00000000
        /*0030*/ 	.short	0x0001
        /*0032*/ 	.short	0x0008
        /*0034*/ 	.byte	0x00, 0xf5, 0x21, 0x00


	//----- nvinfo : EIATTR_KPARAM_INFO
	.align		4
.L_17:
        /*0038*/ 	.byte	0x04, 0x17
        /*003a*/ 	.short	(.L_19 - .L_18)
.L_18:
        /*003c*/ 	.word	0x00000000
        /*0040*/ 	.short	0x0000
        /*0042*/ 	.short	0x0000
        /*0044*/ 	.byte	0x00, 0xf5, 0x21, 0x00


	//----- nvinfo : EIATTR_SPARSE_MMA_MASK
	.align		4
.L_19:
        /*0048*/ 	.byte	0x03, 0x50
        /*004a*/ 	.short	0x0000


	//----- nvinfo : EIATTR_MAXREG_COUNT
	.align		4
        /*004c*/ 	.byte	0x03, 0x1b
        /*004e*/ 	.short	0x00ff


	//----- nvinfo : EIATTR_MERCURY_ISA_VERSION
	.align		4
        /*0050*/ 	.byte	0x03, 0x5f
        /*0052*/ 	.short	0x0101


	//----- nvinfo : EIATTR_VRC_CTA_INIT_COUNT
	.align		4
        /*0054*/ 	.byte	0x02, 0x4a
	.zero		1
	.zero		1


	//----- nvinfo : EIATTR_EXIT_INSTR_OFFSETS
	.align		4
        /*0058*/ 	.byte	0x04, 0x1c
        /*005a*/ 	.short	(.L_21 - .L_20)


	//   ....[0]....
.L_20:
        /*005c*/ 	.word	0x00000070


	//   ....[1]....
        /*0060*/ 	.word	0x000011d0


	//   ....[2]....
        /*0064*/ 	.word	0x00002250


	//   ....[3]....
        /*0068*/ 	.word	0x00002d60


	//   ....[4]....
        /*006c*/ 	.word	0x00003310


	//   ....[5]....
        /*0070*/ 	.word	0x00003630


	//   ....[6]....
        /*0074*/ 	.word	0x00003770


	//----- nvinfo : EIATTR_CRS_STACK_SIZE
	.align		4
.L_21:
        /*0078*/ 	.byte	0x04, 0x1e
        /*007a*/ 	.short	(.L_23 - .L_22)
.L_22:
        /*007c*/ 	.word	0x00000000


	//----- nvinfo : EIATTR_CBANK_PARAM_SIZE
	.align		4
.L_23:
        /*0080*/ 	.byte	0x03, 0x19
        /*0082*/ 	.short	0x0018


	//----- nvinfo : EIATTR_PARAM_CBANK
	.align		4
        /*0084*/ 	.byte	0x04, 0x0a
        /*0086*/ 	.short	(.L_25 - .L_24)
	.align		4
.L_24:
        /*0088*/ 	.word	index@(.nv.constant0._Z24CUDAprojection_simplexesPdS_ii)
        /*008c*/ 	.short	0x0380
        /*008e*/ 	.short	0x0018


	//----- nvinfo : EIATTR_SW_WAR
	.align		4
.L_25:
        /*0090*/ 	.byte	0x04, 0x36
        /*0092*/ 	.short	(.L_27 - .L_26)
.L_26:
        /*0094*/ 	.word	0x00000008
.L_27:


//--------------------- .nv.callgraph             --------------------------
	.section	.nv.callgraph,"",@"SHT_CUDA_CALLGRAPH"
	.align	4
	.sectionentsize	8
	.align		4
        /*0000*/ 	.word	0x00000000
	.align		4
        /*0004*/ 	.word	0xffffffff
	.align		4
        /*0008*/ 	.word	0x00000000
	.align		4
        /*000c*/ 	.word	0xfffffffe
	.align		4
        /*0010*/ 	.word	0x00000000
	.align		4
        /*0014*/ 	.word	0xfffffffd
	.align		4
        /*0018*/ 	.word	0x00000000
	.align		4
        /*001c*/ 	.word	0xfffffffc


//--------------------- .text._Z24CUDAprojection_simplexesPdS_ii --------------------------
	.section	.text._Z24CUDAprojection_simplexesPdS_ii,"ax",@progbits
	.align	128
        .global         _Z24CUDAprojection_simplexesPdS_ii
        .type           _Z24CUDAprojection_simplexesPdS_ii,@function
        .size           _Z24CUDAprojection_simplexesPdS_ii,(.L_x_46 - _Z24CUDAprojection_simplexesPdS_ii)
        .other          _Z24CUDAprojection_simplexesPdS_ii,@"STO_CUDA_ENTRY STV_DEFAULT"
_Z24CUDAprojection_simplexesPdS_ii:
.text._Z24CUDAprojection_simplexesPdS_ii:
[----:B------:R-:W0:Y:S01]  /*0000*/  LDC R1, c[0x0][0x37c] ;  /* 0x0000df00ff017b82 */ /* 0x000e220000000800 */
[----:B------:R-:W1:Y:S07]  /*0010*/  S2R R5, SR_TID.X ;  /* 0x0000000000057919 */ /* 0x000e6e0000002100 */
[----:B------:R-:W1:Y:S08]  /*0020*/  S2UR UR4, SR_CTAID.X ;  /* 0x00000000000479c3 */ /* 0x000e700000002500 */
[----:B------:R-:W1:Y:S08]  /*0030*/  LDC R16, c[0x0][0x360] ;  /* 0x0000d800ff107b82 */ /* 0x000e700000000800 */
[----:B------:R-:W2:Y:S01]  /*0040*/  LDC R3, c[0x0][0x390] ;  /* 0x0000e400ff037b82 */ /* 0x000ea20000000800 */
[----:B-1----:R-:W-:-:S05]  /*0050*/  IMAD R16, R16, UR4, R5 ;  /* 0x0000000410107c24 */ /* 0x002fca000f8e0205 */
[----:B--2---:R-:W-:-:S13]  /*0060*/  ISETP.GE.AND P0, PT, R16, R3, PT ;  /* 0x000000031000720c */ /* 0x004fda0003f06270 */
[----:B0-----:R-:W-:Y:S05]  /*0070*/  @P0 EXIT ;  /* 0x000000000000094d */ /* 0x001fea0003800000 */
[----:B------:R-:W0:Y:S01]  /*0080*/  LDCU UR6, c[0x0][0x394] ;  /* 0x00007280ff0677ac */ /* 0x000e220008000800 */
[----:B------:R-:W-:Y:S02]  /*0090*/  PLOP3.LUT P0, PT, PT, PT, PT, 0x8, 0x80 ;  /* 0x000000000080781c */ /* 0x000fe40003f0e170 */
[----:B------:R-:W-:Y:S01]  /*00a0*/  CS2R R18, SRZ ;  /* 0x0000000000127805 */ /* 0x000fe2000001ff00 */
[----:B------:R-:W1:Y:S01]  /*00b0*/  LDCU.64 UR36, c[0x0][0x358] ;  /* 0x00006b00ff2477ac */ /* 0x000e620008000a00 */
[----:B0-----:R-:W-:-:S09]  /*00c0*/  UISETP.GE.AND UP0, UPT, UR6, 0x1, UPT ;  /* 0x000000010600788c */ /* 0x001fd2000bf06270 */
[----:B-1----:R-:W-:Y:S05]  /*00d0*/  BRA.U !UP0, `(.L_x_0) ;  /* 0x0000001108387547 */ /* 0x002fea000b800000 */
[----:B------:R-:W-:Y:S01]  /*00e0*/  UISETP.GE.U32.AND UP1, UPT, UR6, 0x10, UPT ;  /* 0x000000100600788c */ /* 0x000fe2000bf26070 */
[----:B------:R-:W-:Y:S01]  /*00f0*/  IMAD.MOV.U32 R0, RZ, RZ, 0x1 ;  /* 0x00000001ff007424 */ /* 0x000fe200078e00ff */
[----:B------:R-:W-:Y:S01]  /*0100*/  ULOP3.LUT UR7, UR6, 0xf, URZ, 0xc0, !UPT ;  /* 0x0000000f06077892 */ /* 0x000fe2000f8ec0ff */
[----:B------:R-:W-:Y:S01]  /*0110*/  CS2R R18, SRZ ;  /* 0x0000000000127805 */ /* 0x000fe2000001ff00 */
[----:B------:R-:W-:Y:S02]  /*0120*/  UMOV UR4, URZ ;  /* 0x000000ff00047c82 */ /* 0x000fe40008000000 */
[----:B------:R-:W-:-:S03]  /*0130*/  UISETP.NE.AND UP0, UPT, UR7, URZ, UPT ;  /* 0x000000ff0700728c */ /* 0x000fc6000bf05270 */
[----:B------:R-:W-:Y:S08]  /*0140*/  BRA.U !UP1, `(.L_x_1) ;  /* 0x0000000909047547 */ /* 0x000ff0000b800000 */
[----:B------:R-:W0:Y:S01]  /*0150*/  LDC.64 R6, c[0x0][0x380] ;  /* 0x0000e000ff067b82 */ /* 0x000e220000000a00 */
[----:B------:R-:W-:Y:S01]  /*0160*/  IMAD.MOV.U32 R0, RZ, RZ, 0x1 ;  /* 0x00000001ff007424 */ /* 0x000fe200078e00ff */
[----:B------:R-:W-:Y:S01]  /*0170*/  CS2R R18, SRZ ;  /* 0x0000000000127805 */ /* 0x000fe2000001ff00 */
[----:B------:R-:W-:Y:S01]  /*0180*/  ULOP3.LUT UR4, UR6, 0x7ffffff0, URZ, 0xc0, !UPT ;  /* 0x7ffffff006047892 */ /* 0x000fe2000f8ec0ff */
[----:B------:R-:W-:-:S04]  /*0190*/  UMOV UR5, URZ ;  /* 0x000000ff00057c82 */ /* 0x000fc80008000000 */
[----:B------:R-:W1:Y:S07]  /*01a0*/  LDC.64 R4, c[0x0][0x388] ;  /* 0x0000e200ff047b82 */ /* 0x000e6e0000000a00 */
.L_x_2:
[----:B------:R-:W-:-:S04]  /*01b0*/  IMAD R13, R3, UR5, R16 ;  /* 0x00000005030d7c24 */ /* 0x000fc8000f8e0210 */
[----:B0-----:R-:W-:-:S05]  /*01c0*/  IMAD.WIDE R8, R13, 0x8, R6 ;  /* 0x000000080d087825 */ /* 0x001fca00078e0206 */
[----:B------:R-:W2:Y:S01]  /*01d0*/  LDG.E.64 R22, desc[UR36][R8.64] ;  /* 0x0000002408167981 */ /* 0x000ea2000c1e1b00 */
[----:B-1----:R-:W-:-:S04]  /*01e0*/  IMAD.WIDE R12, R13, 0x8, R4 ;  /* 0x000000080d0c7825 */ /* 0x002fc800078e0204 */
[C---:B------:R-:W-:Y:S01]  /*01f0*/  IMAD.WIDE R24, R3.reuse, 0x8, R8 ;  /* 0x0000000803187825 */ /* 0x040fe200078e0208 */
[----:B--2---:R0:W-:Y:S04]  /*0200*/  STG.E.64 desc[UR36][R12.64], R22 ;  /* 0x000000160c007986 */ /* 0x0041e8000c101b24 */
[----:B------:R-:W2:Y:S01]  /*0210*/  LDG.E.64 R14, desc[UR36][R24.64] ;  /* 0x00000024180e7981 */ /* 0x000ea2000c1e1b00 */
[----:B------:R-:W-:-:S04]  /*0220*/  IMAD.WIDE R26, R3, 0x8, R12 ;  /* 0x00000008031a7825 */ /* 0x000fc800078e020c */
[C---:B------:R-:W-:Y:S01]  /*0230*/  IMAD.WIDE R28, R3.reuse, 0x8, R24 ;  /* 0x00000008031c7825 */ /* 0x040fe200078e0218 */
[----:B--2---:R1:W-:Y:S04]  /*0240*/  STG.E.64 desc[UR36][R26.64], R14 ;  /* 0x0000000e1a007986 */ /* 0x0043e8000c101b24 */
[----:B------:R-:W2:Y:S01]  /*0250*/  LDG.E.64 R20, desc[UR36][R28.64] ;  /* 0x000000241c147981 */ /* 0x000ea2000c1e1b00 */
[----:B------:R-:W-:-:S04]  /*0260*/  IMAD.WIDE R30, R3, 0x8, R26 ;  /* 0x00000008031e7825 */ /* 0x000fc800078e021a */
[C---:B------:R-:W-:Y:S01]  /*0270*/  IMAD.WIDE R32, R3.reuse, 0x8, R28 ;  /* 0x0000000803207825 */ /* 0x040fe200078e021c */
[----:B--2---:R2:W-:Y:S04]  /*0280*/  STG.E.64 desc[UR36][R30.64], R20 ;  /* 0x000000141e007986 */ /* 0x0045e8000c101b24 */
[----:B------:R-:W3:Y:S01]  /*0290*/  LDG.E.64 R10, desc[UR36][R32.64] ;  /* 0x00000024200a7981 */ /* 0x000ee2000c1e1b00 */
[----:B------:R-:W-:-:S04]  /*02a0*/  IMAD.WIDE R34, R3, 0x8, R30 ;  /* 0x0000000803227825 */ /* 0x000fc800078e021e */
[C---:B------:R-:W-:Y:S01]  /*02b0*/  IMAD.WIDE R36, R3.reuse, 0x8, R32 ;  /* 0x0000000803247825 */ /* 0x040fe200078e0220 */
[----:B---3--:R3:W-:Y:S04]  /*02c0*/  STG.E.64 desc[UR36][R34.64], R10 ;  /* 0x0000000a22007986 */ /* 0x0087e8000c101b24 */
[----:B0-----:R-:W4:Y:S01]  /*02d0*/  LDG.E.64 R12, desc[UR36][R36.64] ;  /* 0x00000024240c7981 */ /* 0x001f22000c1e1b00 */
[----:B------:R-:W-:-:S04]  /*02e0*/  IMAD.WIDE R38, R3, 0x8, R34 ;  /* 0x0000000803267825 */ /* 0x000fc800078e0222 */
[C---:B-1----:R-:W-:Y:S01]  /*02f0*/  IMAD.WIDE R26, R3.reuse, 0x8, R36 ;  /* 0x00000008031a7825 */ /* 0x042fe200078e0224 */
[----:B----4-:R-:W-:Y:S04]  /*0300*/  STG.E.64 desc[UR36][R38.64], R12 ;  /* 0x0000000c26007986 */ /* 0x010fe8000c101b24 */
[----:B------:R-:W4:Y:S01]  /*0310*/  LDG.E.64 R8, desc[UR36][R26.64] ;  /* 0x000000241a087981 */ /* 0x000f22000c1e1b00 */
[C---:B------:R-:W-:Y:S01]  /*0320*/  IMAD.WIDE R28, R3.reuse, 0x8, R38 ;  /* 0x00000008031c7825 */ /* 0x040fe200078e0226 */
[C---:B------:R-:W-:Y:S02]  /*0330*/  DADD R24, R22.reuse, R18 ;  /* 0x0000000016187229 */ /* 0x040fe40000000012 */
[----:B------:R-:W-:Y:S01]  /*0340*/  DSETP.GEU.AND P5, PT, R22, RZ, PT ;  /* 0x000000ff1600722a */ /* 0x000fe20003fae000 */
[C---:B--2---:R-:W-:Y:S01]  /*0350*/  IMAD.WIDE R30, R3.reuse, 0x8, R26 ;  /* 0x00000008031e7825 */ /* 0x044fe200078e021a */
[----:B----4-:R0:W-:Y:S04]  /*0360*/  STG.E.64 desc[UR36][R28.64], R8 ;  /* 0x000000081c007986 */ /* 0x0101e8000c101b24 */
[----:B------:R-:W2:Y:S01]  /*0370*/  LDG.E.64 R18, desc[UR36][R30.64] ;  /* 0x000000241e127981 */ /* 0x000ea2000c1e1b00 */
[----:B------:R-:W-:Y:S01]  /*0380*/  IMAD.WIDE R22, R3, 0x8, R28 ;  /* 0x0000000803167825 */ /* 0x000fe200078e021c */
[----:B------:R-:W-:-:S02]  /*0390*/  DADD R24, R24, R14 ;  /* 0x0000000018187229 */ /* 0x000fc4000000000e */
[----:B------:R-:W-:Y:S01]  /*03a0*/  DSETP.GEU.AND P6, PT, R14, RZ, PT ;  /* 0x000000ff0e00722a */ /* 0x000fe20003fce000 */
[C---:B------:R-:W-:Y:S01]  /*03b0*/  IMAD.WIDE R32, R3.reuse, 0x8, R30 ;  /* 0x0000000803207825 */ /* 0x040fe200078e021e */
[----:B--2---:R1:W-:Y:S04]  /*03c0*/  STG.E.64 desc[UR36][R22.64], R18 ;  /* 0x0000001216007986 */ /* 0x0043e8000c101b24 */
[----:B------:R-:W2:Y:S01]  /*03d0*/  LDG.E.64 R14, desc[UR36][R32.64] ;  /* 0x00000024200e7981 */ /* 0x000ea2000c1e1b00 */
[C---:B------:R-:W-:Y:S01]  /*03e0*/  IMAD.WIDE R26, R3.reuse, 0x8, R22 ;  /* 0x00000008031a7825 */ /* 0x040fe200078e0216 */
[----:B------:R-:W-:Y:S02]  /*03f0*/  DADD R24, R24, R20 ;  /* 0x0000000018187229 */ /* 0x000fe40000000014 */
[----:B------:R-:W-:Y:S01]  /*0400*/  DSETP.GEU.AND P0, PT, R20, RZ, PT ;  /* 0x000000ff1400722a */ /* 0x000fe20003f0e000 */
[C---:B---3--:R-:W-:Y:S01]  /*0410*/  IMAD.WIDE R34, R3.reuse, 0x8, R32 ;  /* 0x0000000803227825 */ /* 0x048fe200078e0220 */
[----:B--2---:R2:W-:Y:S04]  /*0420*/  STG.E.64 desc[UR36][R26.64], R14 ;  /* 0x0000000e1a007986 */ /* 0x0045e8000c101b24 */
[----:B------:R-:W3:Y:S01]  /*0430*/  LDG.E.64 R20, desc[UR36][R34.64] ;  /* 0x0000002422147981 */ /* 0x000ee2000c1e1b00 */
[----:B0-----:R-:W-:Y:S01]  /*0440*/  IMAD.WIDE R28, R3, 0x8, R26 ;  /* 0x00000008031c7825 */ /* 0x001fe200078e021a */
[----:B------:R-:W-:-:S02]  /*0450*/  DADD R24, R24, R10 ;  /* 0x0000000018187229 */ /* 0x000fc4000000000a */
[----:B------:R-:W-:Y:S01]  /*0460*/  DSETP.GEU.AND P1, PT, R10, RZ, PT ;  /* 0x000000ff0a00722a */ /* 0x000fe20003f2e000 */
[C---:B------:R-:W-:Y:S01]  /*0470*/  IMAD.WIDE R30, R3.reuse, 0x8, R34 ;  /* 0x00000008031e7825 */ /* 0x040fe200078e0222 */
[----:B---3--:R0:W-:Y:S04]  /*0480*/  STG.E.64 desc[UR36][R28.64], R20 ;  /* 0x000000141c007986 */ /* 0x0081e8000c101b24 */
[----:B------:R-:W3:Y:S01]  /*0490*/  LDG.E.64 R10, desc[UR36][R30.64] ;  /* 0x000000241e0a7981 */ /* 0x000ee2000c1e1b00 */
[C---:B-1----:R-:W-:Y:S01]  /*04a0*/  IMAD.WIDE R22, R3.reuse, 0x8, R28 ;  /* 0x0000000803167825 */ /* 0x042fe200078e021c */
[----:B------:R-:W-:Y:S02]  /*04b0*/  DADD R24, R24, R12 ;  /* 0x0000000018187229 */ /* 0x000fe4000000000c */
[----:B------:R-:W-:Y:S01]  /*04c0*/  DSETP.GEU.AND P2, PT, R12, RZ, PT ;  /* 0x000000ff0c00722a */ /* 0x000fe20003f4e000 */
[C---:B------:R-:W-:Y:S01]  /*04d0*/  IMAD.WIDE R32, R3.reuse, 0x8, R30 ;  /* 0x0000000803207825 */ /* 0x040fe200078e021e */
[----:B---3--:R1:W-:Y:S04]  /*04e0*/  STG.E.64 desc[UR36][R22.64], R10 ;  /* 0x0000000a16007986 */ /* 0x0083e8000c101b24 */
[----:B------:R-:W3:Y:S01]  /*04f0*/  LDG.E.64 R12, desc[UR36][R32.64] ;  /* 0x00000024200c7981 */ /* 0x000ee2000c1e1b00 */
[----:B--2---:R-:W-:Y:S01]  /*0500*/  IMAD.WIDE R26, R3, 0x8, R22 ;  /* 0x00000008031a7825 */ /* 0x004fe200078e0216 */
[----:B------:R-:W-:-:S02]  /*0510*/  DADD R24, R24, R8 ;  /* 0x0000000018187229 */ /* 0x000fc40000000008 */
[----:B------:R-:W-:Y:S01]  /*0520*/  DSETP.GEU.AND P3, PT, R8, RZ, PT ;  /* 0x000000ff0800722a */ /* 0x000fe20003f6e000 */
[C---:B------:R-:W-:Y:S01]  /*0530*/  IMAD.WIDE R34, R3.reuse, 0x8, R32 ;  /* 0x0000000803227825 */ /* 0x040fe200078e0220 */
[----:B---3--:R2:W-:Y:S04]  /*0540*/  STG.E.64 desc[UR36][R26.64], R12 ;  /* 0x0000000c1a007986 */ /* 0x0085e8000c101b24 */
[----:B------:R-:W3:Y:S01]  /*0550*/  LDG.E.64 R8, desc[UR36][R34.64] ;  /* 0x0000002422087981 */ /* 0x000ee2000c1e1b00 */
[C---:B0-----:R-:W-:Y:S01]  /*0560*/  IMAD.WIDE R28, R3.reuse, 0x8, R26 ;  /* 0x00000008031c7825 */ /* 0x041fe200078e021a */
[----:B------:R-:W-:Y:S02]  /*0570*/  DADD R24, R24, R18 ;  /* 0x0000000018187229 */ /* 0x000fe40000000012 */
[----:B------:R-:W-:Y:S01]  /*0580*/  DSETP.GEU.AND P4, PT, R18, RZ, PT ;  /* 0x000000ff1200722a */ /* 0x000fe20003f8e000 */
[C---:B------:R-:W-:Y:S01]  /*0590*/  IMAD.WIDE R30, R3.reuse, 0x8, R34 ;  /* 0x00000008031e7825 */ /* 0x040fe200078e0222 */
[----:B---3--:R0:W-:Y:S04]  /*05a0*/  STG.E.64 desc[UR36][R28.64], R8 ;  /* 0x000000081c007986 */ /* 0x0081e8000c101b24 */
[----:B------:R-:W3:Y:S01]  /*05b0*/  LDG.E.64 R18, desc[UR36][R30.64] ;  /* 0x000000241e127981 */ /* 0x000ee2000c1e1b00 */
[----:B-1----:R-:W-:Y:S01]  /*05c0*/  IMAD.WIDE R22, R3, 0x8, R28 ;  /* 0x0000000803167825 */ /* 0x002fe200078e021c */
[----:B------:R-:W-:Y:S01]  /*05d0*/  SEL R0, R0, RZ, P5 ;  /* 0x000000ff00007207 */ /* 0x000fe20002800000 */
[----:B------:R-:W-:-:S02]  /*05e0*/  DADD R24, R24, R14 ;  /* 0x0000000018187229 */ /* 0x000fc4000000000e */
[C---:B------:R-:W-:Y:S01]  /*05f0*/  IMAD.WIDE R32, R3.reuse, 0x8, R30 ;  /* 0x0000000803207825 */ /* 0x040fe200078e021e */
[----:B------:R-:W-:Y:S01]  /*0600*/  DSETP.GEU.AND P5, PT, R14, RZ, PT ;  /* 0x000000ff0e00722a */ /* 0x000fe20003fae000 */
[----:B---3--:R1:W-:Y:S04]  /*0610*/  STG.E.64 desc[UR36][R22.64], R18 ;  /* 0x0000001216007986 */ /* 0x0083e8000c101b24 */
[----:B------:R-:W3:Y:S01]  /*0620*/  LDG.E.64 R14, desc[UR36][R32.64] ;  /* 0x00000024200e7981 */ /* 0x000ee2000c1e1b00 */
[C---:B------:R-:W-:Y:S01]  /*0630*/  IMAD.WIDE R34, R3.reuse, 0x8, R22 ;  /* 0x0000000803227825 */ /* 0x040fe200078e0216 */
[----:B------:R-:W-:Y:S01]  /*0640*/  SEL R0, R0, RZ, P6 ;  /* 0x000000ff00007207 */ /* 0x000fe20003000000 */
[----:B--2---:R-:W-:Y:S02]  /*0650*/  DADD R26, R24, R20 ;  /* 0x00000000181a7229 */ /* 0x004fe40000000014 */
[C---:B------:R-:W-:Y:S01]  /*0660*/  IMAD.WIDE R36, R3.reuse, 0x8, R32 ;  /* 0x0000000803247825 */ /* 0x040fe200078e0220 */
[----:B------:R-:W-:Y:S01]  /*0670*/  DSETP.GEU.AND P6, PT, R20, RZ, PT ;  /* 0x000000ff1400722a */ /* 0x000fe20003fce000 */
[----:B---3--:R-:W-:Y:S04]  /*0680*/  STG.E.64 desc[UR36][R34.64], R14 ;  /* 0x0000000e22007986 */ /* 0x008fe8000c101b24 */
[----:B------:R-:W2:Y:S01]  /*0690*/  LDG.E.64 R20, desc[UR36][R36.64] ;  /* 0x0000002424147981 */ /* 0x000ea2000c1e1b00 */
[----:B------:R-:W-:-:S04]  /*06a0*/  IMAD.WIDE R24, R3, 0x8, R34 ;  /* 0x0000000803187825 */ /* 0x000fc800078e0222 */
[----:B0-----:R-:W-:Y:S01]  /*06b0*/  IMAD.WIDE R28, R3, 0x8, R36 ;  /* 0x00000008031c7825 */ /* 0x001fe200078e0224 */
[----:B------:R-:W-:Y:S01]  /*06c0*/  SEL R0, R0, RZ, P0 ;  /* 0x000000ff00007207 */ /* 0x000fe20000000000 */
[----:B------:R-:W-:-:S03]  /*06d0*/  DADD R26, R26, R10 ;  /* 0x000000001a1a7229 */ /* 0x000fc6000000000a */
[----:B------:R-:W-:Y:S01]  /*06e0*/  SEL R0, R0, RZ, P1 ;  /* 0x000000ff00007207 */ /* 0x000fe20000800000 */
[----:B--2---:R0:W-:Y:S04]  /*06f0*/  STG.E.64 desc[UR36][R24.64], R20 ;  /* 0x0000001418007986 */ /* 0x0041e8000c101b24 */
[----:B-1----:R-:W2:Y:S01]  /*0700*/  LDG.E.64 R22, desc[UR36][R28.64] ;  /* 0x000000241c167981 */ /* 0x002ea2000c1e1b00 */
[----:B------:R-:W-:Y:S01]  /*0710*/  SEL R0, R0, RZ, P2 ;  /* 0x000000ff00007207 */ /* 0x000fe20001000000 */
[----:B------:R-:W-:Y:S01]  /*0720*/  DADD R26, R26, R12 ;  /* 0x000000001a1a7229 */ /* 0x000fe2000000000c */
[----:B------:R-:W-:Y:S01]  /*0730*/  IMAD.MOV.U32 R2, RZ, RZ, R21 ;  /* 0x000000ffff027224 */ /* 0x000fe200078e0015 */
[----:B------:R-:W-:Y:S01]  /*0740*/  DSETP.GEU.AND P1, PT, R10, RZ, PT ;  /* 0x000000ff0a00722a */ /* 0x000fe20003f2e000 */
[----:B------:R-:W-:Y:S01]  /*0750*/  SEL R0, R0, RZ, P3 ;  /* 0x000000ff00007207 */ /* 0x000fe20001800000 */
[----:B------:R-:W-:Y:S01]  /*0760*/  DSETP.GEU.AND P0, PT, R12, RZ, PT ;  /* 0x000000ff0c00722a */ /* 0x000fe20003f0e000 */
[----:B------:R-:W-:Y:S01]  /*0770*/  UIADD3 UR5, UPT, UPT, UR5, 0x10, URZ ;  /* 0x0000001005057890 */ /* 0x000fe2000fffe0ff */
[----:B------:R-:W-:Y:S01]  /*0780*/  DSETP.GEU.AND P2, PT, R8, RZ, PT ;  /* 0x000000ff0800722a */ /* 0x000fe20003f4e000 */
[----:B------:R-:W-:Y:S01]  /*0790*/  SEL R0, R0, RZ, P4 ;  /* 0x000000ff00007207 */ /* 0x000fe20002000000 */
[----:B------:R-:W-:Y:S01]  /*07a0*/  DADD R26, R26, R8 ;  /* 0x000000001a1a7229 */ /* 0x000fe20000000008 */
[----:B0-----:R-:W-:Y:S01]  /*07b0*/  IMAD.WIDE R24, R3, 0x8, R24 ;  /* 0x0000000803187825 */ /* 0x001fe200078e0218 */
[----:B------:R-:W-:Y:S01]  /*07c0*/  DSETP.GEU.AND P3, PT, R18, RZ, PT ;  /* 0x000000ff1200722a */ /* 0x000fe20003f6e000 */
[----:B------:R-:W-:Y:S01]  /*07d0*/  SEL R0, R0, RZ, P5 ;  /* 0x000000ff00007207 */ /* 0x000fe20002800000 */
[----:B------:R-:W-:-:S03]  /*07e0*/  UISETP.NE.AND UP1, UPT, UR5, UR4, UPT ;  /* 0x000000040500728c */ /* 0x000fc6000bf25270 */
[----:B------:R-:W-:Y:S01]  /*07f0*/  SEL R0, R0, RZ, P6 ;  /* 0x000000ff00007207 */ /* 0x000fe20003000000 */
[----:B------:R-:W-:-:S03]  /*0800*/  DADD R26, R26, R18 ;  /* 0x000000001a1a7229 */ /* 0x000fc60000000012 */
[----:B------:R-:W-:Y:S01]  /*0810*/  SEL R0, R0, RZ, P1 ;  /* 0x000000ff00007207 */ /* 0x000fe20000800000 */
[----:B------:R-:W-:-:S03]  /*0820*/  DSETP.GEU.AND P1, PT, R14, RZ, PT ;  /* 0x000000ff0e00722a */ /* 0x000fc60003f2e000 */
[----:B------:R-:W-:Y:S01]  /*0830*/  SEL R0, R0, RZ, P0 ;  /* 0x000000ff00007207 */ /* 0x000fe20000000000 */
[----:B------:R-:W-:-:S03]  /*0840*/  DADD R26, R26, R14 ;  /* 0x000000001a1a7229 */ /* 0x000fc6000000000e */
[----:B------:R-:W-:-:S04]  /*0850*/  SEL R0, R0, RZ, P2 ;  /* 0x000000ff00007207 */ /* 0x000fc80001000000 */
[----:B------:R-:W-:Y:S01]  /*0860*/  SEL R0, R0, RZ, P3 ;  /* 0x000000ff00007207 */ /* 0x000fe20001800000 */
[----:B------:R-:W-:-:S03]  /*0870*/  DADD R26, R26, R20 ;  /* 0x000000001a1a7229 */ /* 0x000fc60000000014 */
[----:B------:R-:W-:Y:S01]  /*0880*/  SEL R0, R0, RZ, P1 ;  /* 0x000000ff00007207 */ /* 0x000fe20000800000 */
[--C-:B--2---:R-:W-:Y:S01]  /*0890*/  DSETP.MIN.AND P4, P5, R20, R22.reuse, PT ;  /* 0x000000161400722a */ /* 0x104fe20003d80000 */
[----:B------:R-:W-:Y:S01]  /*08a0*/  MOV R11, R23 ;  /* 0x00000017000b7202 */ /* 0x000fe20000000f00 */
[----:B------:R2:W-:Y:S01]  /*08b0*/  STG.E.64 desc[UR36][R24.64], R22 ;  /* 0x0000001618007986 */ /* 0x0005e2000c101b24 */
[----:B------:R-:W-:Y:S01]  /*08c0*/  IMAD.MOV.U32 R9, RZ, RZ, R22 ;  /* 0x000000ffff097224 */ /* 0x000fe200078e0016 */
[----:B------:R-:W-:Y:S02]  /*08d0*/  DADD R18, R26, R22 ;  /* 0x000000001a127229 */ /* 0x000fe40000000016 */
[----:B------:R-:W-:Y:S01]  /*08e0*/  FSEL R13, R2, R11, P4 ;  /* 0x0000000b020d7208 */ /* 0x000fe20002000000 */
[----:B------:R-:W-:-:S05]  /*08f0*/  IMAD.MOV.U32 R2, RZ, RZ, R20 ;  /* 0x000000ffff027224 */ /* 0x000fca00078e0014 */
[----:B------:R-:W-:Y:S02]  /*0900*/  SEL R8, R2, R9, P4 ;  /* 0x0000000902087207 */ /* 0x000fe40002000000 */
[----:B------:R-:W-:-:S05]  /*0910*/  @P5 LOP3.LUT R13, R11, 0x80000, RZ, 0xfc, !PT ;  /* 0x000800000b0d5812 */ /* 0x000fca00078efcff */
[----:B------:R-:W-:-:S06]  /*0920*/  IMAD.MOV.U32 R9, RZ, RZ, R13 ;  /* 0x000000ffff097224 */ /* 0x000fcc00078e000d */
[----:B------:R-:W-:-:S06]  /*0930*/  DSETP.GEU.AND P0, PT, R8, RZ, PT ;  /* 0x000000ff0800722a */ /* 0x000fcc0003f0e000 */
[----:B------:R-:W-:Y:S01]  /*0940*/  SEL R0, R0, RZ, P0 ;  /* 0x000000ff00007207 */ /* 0x000fe20000000000 */
[----:B--2---:R-:W-:Y:S07]  /*0950*/  BRA.U UP1, `(.L_x_2) ;  /* 0xfffffff901147547 */ /* 0x004fee000b83ffff */
.L_x_1:
[----:B------:R-:W-:Y:S05]  /*0960*/  BRA.U !UP0, `(.L_x_3) ;  /* 0x00000009080c7547 */ /* 0x000fea000b800000 */
[----:B------:R-:W-:Y:S02]  /*0970*/  UISETP.GE.U32.AND UP0, UPT, UR7, 0x8, UPT ;  /* 0x000000080700788c */ /* 0x000fe4000bf06070 */
[----:B------:R-:W-:-:S04]  /*0980*/  ULOP3.LUT UR5, UR6, 0x7, URZ, 0xc0, !UPT ;  /* 0x0000000706057892 */ /* 0x000fc8000f8ec0ff */
[----:B------:R-:W-:-:S03]  /*0990*/  UISETP.NE.AND UP1, UPT, UR5, URZ, UPT ;  /* 0x000000ff0500728c */ /* 0x000fc6000bf25270 */
[----:B------:R-:W-:Y:S08]  /*09a0*/  BRA.U !UP0, `(.L_x_4) ;  /* 0x00000005080c7547 */ /* 0x000ff0000b800000 */
[----:B------:R-:W0:Y:S01]  /*09b0*/  LDC.64 R10, c[0x0][0x380] ;  /* 0x0000e000ff0a7b82 */ /* 0x000e220000000a00 */
[----:B------:R-:W-:-:S07]  /*09c0*/  IMAD R7, R3, UR4, R16 ;  /* 0x0000000403077c24 */ /* 0x000fce000f8e0210 */
[----:B------:R-:W1:Y:S01]  /*09d0*/  LDC.64 R12, c[0x0][0x388] ;  /* 0x0000e200ff0c7b82 */ /* 0x000e620000000a00 */
[----:B0-----:R-:W-:-:S05]  /*09e0*/  IMAD.WIDE R10, R7, 0x8, R10 ;  /* 0x00000008070a7825 */ /* 0x001fca00078e020a */
[----:B------:R-:W2:Y:S01]  /*09f0*/  LDG.E.64 R4, desc[UR36][R10.64] ;  /* 0x000000240a047981 */ /* 0x000ea2000c1e1b00 */
[----:B------:R-:W-:-:S04]  /*0a00*/  IMAD.WIDE R14, R3, 0x8, R10 ;  /* 0x00000008030e7825 */ /* 0x000fc800078e020a */
[----:B-1----:R-:W-:-:S05]  /*0a10*/  IMAD.WIDE R12, R7, 0x8, R12 ;  /* 0x00000008070c7825 */ /* 0x002fca00078e020c */
[----:B--2---:R0:W-:Y:S04]  /*0a20*/  STG.E.64 desc[UR36][R12.64], R4 ;  /* 0x000000040c007986 */ /* 0x0041e8000c101b24 */
[----:B------:R-:W2:Y:S01]  /*0a30*/  LDG.E.64 R6, desc[UR36][R14.64] ;  /* 0x000000240e067981 */ /* 0x000ea2000c1e1b00 */
[----:B------:R-:W-:-:S04]  /*0a40*/  IMAD.WIDE R20, R3, 0x8, R12 ;  /* 0x0000000803147825 */ /* 0x000fc800078e020c */
[C---:B------:R-:W-:Y:S01]  /*0a50*/  IMAD.WIDE R22, R3.reuse, 0x8, R14 ;  /* 0x0000000803167825 */ /* 0x040fe200078e020e */
[----:B--2---:R-:W-:Y:S04]  /*0a60*/  STG.E.64 desc[UR36][R20.64], R6 ;  /* 0x0000000614007986 */ /* 0x004fe8000c101b24 */
[----:B------:R-:W2:Y:S01]  /*0a70*/  LDG.E.64 R8, desc[UR36][R22.64] ;  /* 0x0000002416087981 */ /* 0x000ea2000c1e1b00 */
[----:B------:R-:W-:-:S04]  /*0a80*/  IMAD.WIDE R24, R3, 0x8, R20 ;  /* 0x0000000803187825 */ /* 0x000fc800078e0214 */
[C---:B------:R-:W-:Y:S01]  /*0a90*/  IMAD.WIDE R26, R3.reuse, 0x8, R22 ;  /* 0x00000008031a7825 */ /* 0x040fe200078e0216 */
[----:B--2---:R1:W-:Y:S04]  /*0aa0*/  STG.E.64 desc[UR36][R24.64], R8 ;  /* 0x0000000818007986 */ /* 0x0043e8000c101b24 */
[----:B------:R-:W2:Y:S01]  /*0ab0*/  LDG.E.64 R10, desc[UR36][R26.64] ;  /* 0x000000241a0a7981 */ /* 0x000ea2000c1e1b00 */
[----:B------:R-:W-:-:S04]  /*0ac0*/  IMAD.WIDE R28, R3, 0x8, R24 ;  /* 0x00000008031c7825 */ /* 0x000fc800078e0218 */
[C---:B------:R-:W-:Y:S01]  /*0ad0*/  IMAD.WIDE R30, R3.reuse, 0x8, R26 ;  /* 0x00000008031e7825 */ /* 0x040fe200078e021a */
[----:B--2---:R-:W-:Y:S04]  /*0ae0*/  STG.E.64 desc[UR36][R28.64], R10 ;  /* 0x0000000a1c007986 */ /* 0x004fe8000c101b24 */
[----:B0-----:R-:W2:Y:S01]  /*0af0*/  LDG.E.64 R12, desc[UR36][R30.64] ;  /* 0x000000241e0c7981 */ /* 0x001ea2000c1e1b00 */
[----:B------:R-:W-:-:S04]  /*0b00*/  IMAD.WIDE R32, R3, 0x8, R28 ;  /* 0x0000000803207825 */ /* 0x000fc800078e021c */
[C---:B------:R-:W-:Y:S01]  /*0b10*/  IMAD.WIDE R34, R3.reuse, 0x8, R30 ;  /* 0x0000000803227825 */ /* 0x040fe200078e021e */
[----:B--2---:R-:W-:Y:S04]  /*0b20*/  STG.E.64 desc[UR36][R32.64], R12 ;  /* 0x0000000c20007986 */ /* 0x004fe8000c101b24 */
[----:B------:R-:W2:Y:S01]  /*0b30*/  LDG.E.64 R14, desc[UR36][R34.64] ;  /* 0x00000024220e7981 */ /* 0x000ea2000c1e1b00 */
[----:B------:R-:W-:-:S04]  /*0b40*/  IMAD.WIDE R36, R3, 0x8, R32 ;  /* 0x0000000803247825 */ /* 0x000fc800078e0220 */
[C---:B-1----:R-:W-:Y:S01]  /*0b50*/  IMAD.WIDE R24, R3.reuse, 0x8, R34 ;  /* 0x0000000803187825 */ /* 0x042fe200078e0222 */
[----:B--2---:R-:W-:Y:S04]  /*0b60*/  STG.E.64 desc[UR36][R36.64], R14 ;  /* 0x0000000e24007986 */ /* 0x004fe8000c101b24 */
[----:B------:R-:W2:Y:S01]  /*0b70*/  LDG.E.64 R20, desc[UR36][R24.64] ;  /* 0x0000002418147981 */ /* 0x000ea2000c1e1b00 */
[----:B------:R-:W-:-:S04]  /*0b80*/  IMAD.WIDE R26, R3, 0x8, R36 ;  /* 0x00000008031a7825 */ /* 0x000fc800078e0224 */
[----:B------:R-:W-:Y:S01]  /*0b90*/  IMAD.WIDE R22, R3, 0x8, R24 ;  /* 0x0000000803167825 */ /* 0x000fe200078e0218 */
[----:B------:R-:W-:-:S08]  /*0ba0*/  DADD R18, R18, R4 ;  /* 0x0000000012127229 */ /* 0x000fd00000000004 */
[----:B------:R-:W-:Y:S01]  /*0bb0*/  DADD R18, R18, R6 ;  /* 0x0000000012127229 */ /* 0x000fe20000000006 */
[----:B--2---:R0:W-:Y:S04]  /*0bc0*/  STG.E.64 desc[UR36][R26.64], R20 ;  /* 0x000000141a007986 */ /* 0x0041e8000c101b24 */
[----:B------:R-:W2:Y:S03]  /*0bd0*/  LDG.E.64 R22, desc[UR36][R22.64] ;  /* 0x0000002416167981 */ /* 0x000ea6000c1e1b00 */
[----:B------:R-:W-:Y:S01]  /*0be0*/  DADD R18, R18, R8 ;  /* 0x0000000012127229 */ /* 0x000fe20000000008 */
[----:B------:R-:W-:Y:S01]  /*0bf0*/  MOV R2, R21 ;  /* 0x0000001500027202 */ /* 0x000fe20000000f00 */
[----:B------:R-:W-:Y:S01]  /*0c00*/  DSETP.GEU.AND P2, PT, R4, RZ, PT ;  /* 0x000000ff0400722a */ /* 0x000fe20003f4e000 */
[----:B------:R-:W-:Y:S01]  /*0c10*/  UIADD3 UR4, UPT, UPT, UR4, 0x8, URZ ;  /* 0x0000000804047890 */ /* 0x000fe2000fffe0ff */
[----:B------:R-:W-:-:S02]  /*0c20*/  DSETP.GEU.AND P3, PT, R6, RZ, PT ;  /* 0x000000ff0600722a */ /* 0x000fc40003f6e000 */
[----:B------:R-:W-:Y:S02]  /*0c30*/  DSETP.GEU.AND P0, PT, R8, RZ, PT ;  /* 0x000000ff0800722a */ /* 0x000fe40003f0e000 */
[----:B------:R-:W-:Y:S01]  /*0c40*/  DADD R18, R18, R10 ;  /* 0x0000000012127229 */ /* 0x000fe2000000000a */
[----:B0-----:R-:W-:Y:S01]  /*0c50*/  IMAD.WIDE R26, R3, 0x8, R26 ;  /* 0x00000008031a7825 */ /* 0x001fe200078e021a */
[----:B------:R-:W-:Y:S01]  /*0c60*/  SEL R0, R0, RZ, P2 ;  /* 0x000000ff00007207 */ /* 0x000fe20001000000 */
[----:B------:R-:W-:Y:S02]  /*0c70*/  DSETP.GEU.AND P1, PT, R10, RZ, PT ;  /* 0x000000ff0a00722a */ /* 0x000fe40003f2e000 */
[----:B------:R-:W-:Y:S01]  /*0c80*/  DSETP.GEU.AND P2, PT, R12, RZ, PT ;  /* 0x000000ff0c00722a */ /* 0x000fe20003f4e000 */
[----:B------:R-:W-:Y:S01]  /*0c90*/  SEL R0, R0, RZ, P3 ;  /* 0x000000ff00007207 */ /* 0x000fe20001800000 */
[----:B------:R-:W-:Y:S02]  /*0ca0*/  DSETP.GEU.AND P3, PT, R14, RZ, PT ;  /* 0x000000ff0e00722a */ /* 0x000fe40003f6e000 */
[----:B------:R-:W-:Y:S01]  /*0cb0*/  DADD R18, R18, R12 ;  /* 0x0000000012127229 */ /* 0x000fe2000000000c */
[----:B------:R-:W-:-:S04]  /*0cc0*/  SEL R0, R0, RZ, P0 ;  /* 0x000000ff00007207 */ /* 0x000fc80000000000 */
[----:B------:R-:W-:-:S03]  /*0cd0*/  SEL R0, R0, RZ, P1 ;  /* 0x000000ff00007207 */ /* 0x000fc60000800000 */
[----:B------:R-:W-:Y:S01]  /*0ce0*/  DADD R18, R18, R14 ;  /* 0x0000000012127229 */ /* 0x000fe2000000000e */
[----:B------:R-:W-:-:S04]  /*0cf0*/  SEL R0, R0, RZ, P2 ;  /* 0x000000ff00007207 */ /* 0x000fc80001000000 */
[----:B------:R-:W-:-:S03]  /*0d00*/  SEL R0, R0, RZ, P3 ;  /* 0x000000ff00007207 */ /* 0x000fc60001800000 */
[----:B------:R-:W-:Y:S02]  /*0d10*/  DADD R18, R18, R20 ;  /* 0x0000000012127229 */ /* 0x000fe40000000014 */
[----:B--2---:R-:W-:Y:S01]  /*0d20*/  DSETP.MIN.AND P4, P5, R20, R22, PT ;  /* 0x000000161400722a */ /* 0x004fe20003d80000 */
[----:B------:R-:W-:Y:S01]  /*0d30*/  IMAD.MOV.U32 R7, RZ, RZ, R23 ;  /* 0x000000ffff077224 */ /* 0x000fe200078e0017 */
[----:B------:R0:W-:Y:S01]  /*0d40*/  STG.E.64 desc[UR36][R26.64], R22 ;  /* 0x000000161a007986 */ /* 0x0001e2000c101b24 */
[----:B------:R-:W-:-:S03]  /*0d50*/  IMAD.MOV.U32 R5, RZ, RZ, R22 ;  /* 0x000000ffff057224 */ /* 0x000fc600078e0016 */
[----:B------:R-:W-:Y:S01]  /*0d60*/  DADD R18, R18, R22 ;  /* 0x0000000012127229 */ /* 0x000fe20000000016 */
[----:B------:R-:W-:Y:S01]  /*0d70*/  FSEL R9, R2, R7, P4 ;  /* 0x0000000702097208 */ /* 0x000fe20002000000 */
[----:B------:R-:W-:-:S05]  /*0d80*/  IMAD.MOV.U32 R2, RZ, RZ, R20 ;  /* 0x000000ffff027224 */ /* 0x000fca00078e0014 */
[----:B------:R-:W-:Y:S02]  /*0d90*/  SEL R4, R2, R5, P4 ;  /* 0x0000000502047207 */ /* 0x000fe40002000000 */
[----:B------:R-:W-:-:S04]  /*0da0*/  @P5 LOP3.LUT R9, R7, 0x80000, RZ, 0xfc, !PT ;  /* 0x0008000007095812 */ /* 0x000fc800078efcff */
[----:B------:R-:W-:-:S06]  /*0db0*/  MOV R5, R9 ;  /* 0x0000000900057202 */ /* 0x000fcc0000000f00 */
[----:B------:R-:W-:-:S06]  /*0dc0*/  DSETP.GEU.AND P0, PT, R4, RZ, PT ;  /* 0x000000ff0400722a */ /* 0x000fcc0003f0e000 */
[----:B0-----:R-:W-:-:S08]  /*0dd0*/  SEL R0, R0, RZ, P0 ;  /* 0x000000ff00007207 */ /* 0x001fd00000000000 */
.L_x_4:
        /* <DEDUP_REMOVED lines=20> */
[----:B--2---:R2:W-:Y:S05]  /*0f20*/  STG.E.64 desc[UR36][R24.64], R8 ;  /* 0x0000000818007986 */ /* 0x0045ea000c101b24 */
[----:B------:R-:W3:Y:S01]  /*0f30*/  LDG.E.64 R10, desc[UR36][R10.64] ;  /* 0x000000240a0a7981 */ /* 0x000ee2000c1e1b00 */
[----:B------:R-:W-:Y:S01]  /*0f40*/  DADD R18, R18, R4 ;  /* 0x0000000012127229 */ /* 0x000fe20000000004 */
[----:B0-----:R-:W-:Y:S01]  /*0f50*/  IMAD.WIDE R12, R3, 0x8, R24 ;  /* 0x00000008030c7825 */ /* 0x001fe200078e0218 */
[----:B------:R-:W-:Y:S01]  /*0f60*/  DSETP.GEU.AND P1, PT, R6, RZ, PT ;  /* 0x000000ff0600722a */ /* 0x000fe20003f2e000 */
[----:B------:R-:W-:Y:S01]  /*0f70*/  UIADD3 UR4, UPT, UPT, UR4, 0x4, URZ ;  /* 0x0000000404047890 */ /* 0x000fe2000fffe0ff */
[----:B------:R-:W-:Y:S01]  /*0f80*/  DSETP.GEU.AND P0, PT, R4, RZ, PT ;  /* 0x000000ff0400722a */ /* 0x000fe20003f0e000 */
[----:B------:R-:W-:-:S03]  /*0f90*/  IMAD.MOV.U32 R2, RZ, RZ, R9 ;  /* 0x000000ffff027224 */ /* 0x000fc600078e0009 */
[----:B------:R-:W-:Y:S02]  /*0fa0*/  DADD R18, R18, R6 ;  /* 0x0000000012127229 */ /* 0x000fe40000000006 */
[----:B------:R-:W-:-:S04]  /*0fb0*/  SEL R0, R0, RZ, P0 ;  /* 0x000000ff00007207 */ /* 0x000fc80000000000 */
[----:B------:R-:W-:Y:S02]  /*0fc0*/  SEL R0, R0, RZ, P1 ;  /* 0x000000ff00007207 */ /* 0x000fe40000800000 */
[----:B------:R-:W-:Y:S02]  /*0fd0*/  DADD R18, R18, R8 ;  /* 0x0000000012127229 */ /* 0x000fe40000000008 */
[----:B---3--:R-:W-:Y:S01]  /*0fe0*/  DSETP.MIN.AND P2, P3, R8, R10, PT ;  /* 0x0000000a0800722a */ /* 0x008fe20003b40000 */
[----:B-1----:R-:W-:Y:S01]  /*0ff0*/  IMAD.MOV.U32 R7, RZ, RZ, R11 ;  /* 0x000000ffff077224 */ /* 0x002fe200078e000b */
[----:B------:R2:W-:Y:S01]  /*1000*/  STG.E.64 desc[UR36][R12.64], R10 ;  /* 0x0000000a0c007986 */ /* 0x0005e2000c101b24 */
[----:B------:R-:W-:-:S03]  /*1010*/  MOV R5, R10 ;  /* 0x0000000a00057202 */ /* 0x000fc60000000f00 */
[----:B------:R-:W-:Y:S01]  /*1020*/  DADD R18, R18, R10 ;  /* 0x0000000012127229 */ /* 0x000fe2000000000a */
[----:B------:R-:W-:Y:S01]  /*1030*/  FSEL R15, R2, R7, P2 ;  /* 0x00000007020f7208 */ /* 0x000fe20001000000 */
[----:B------:R-:W-:-:S05]  /*1040*/  IMAD.MOV.U32 R2, RZ, RZ, R8 ;  /* 0x000000ffff027224 */ /* 0x000fca00078e0008 */
[----:B------:R-:W-:Y:S02]  /*1050*/  SEL R4, R2, R5, P2 ;  /* 0x0000000502047207 */ /* 0x000fe40001000000 */
[----:B------:R-:W-:-:S05]  /*1060*/  @P3 LOP3.LUT R15, R7, 0x80000, RZ, 0xfc, !PT ;  /* 0x00080000070f3812 */ /* 0x000fca00078efcff */
[----:B------:R-:W-:-:S06]  /*1070*/  IMAD.MOV.U32 R5, RZ, RZ, R15 ;  /* 0x000000ffff057224 */ /* 0x000fcc00078e000f */
[----:B------:R-:W-:-:S06]  /*1080*/  DSETP.GEU.AND P0, PT, R4, RZ, PT ;  /* 0x000000ff0400722a */ /* 0x000fcc0003f0e000 */
[----:B--2---:R-:W-:-:S08]  /*1090*/  SEL R0, R0, RZ, P0 ;  /* 0x000000ff00007207 */ /* 0x004fd00000000000 */
.L_x_5:
[----:B------:R-:W-:Y:S05]  /*10a0*/  BRA.U !UP1, `(.L_x_3) ;  /* 0x00000001093c7547 */ /* 0x000fea000b800000 */
[----:B------:R-:W0:Y:S01]  /*10b0*/  LDC.64 R8, c[0x0][0x380] ;  /* 0x0000e000ff087b82 */ /* 0x000e220000000a00 */
[----:B------:R-:W-:-:S07]  /*10c0*/  UMOV UR5, URZ ;  /* 0x000000ff00057c82 */ /* 0x000fce0008000000 */
[----:B------:R-:W1:Y:S02]  /*10d0*/  LDC.64 R10, c[0x0][0x388] ;  /* 0x0000e200ff0a7b82 */ /* 0x000e640000000a00 */
.L_x_6:
[----:B--2---:R-:W-:-:S04]  /*10e0*/  IMAD R7, R3, UR4, R16 ;  /* 0x0000000403077c24 */ /* 0x004fc8000f8e0210 */
[----:B0-----:R-:W-:-:S06]  /*10f0*/  IMAD.WIDE R4, R7, 0x8, R8 ;  /* 0x0000000807047825 */ /* 0x001fcc00078e0208 */
[----:B------:R-:W2:Y:S01]  /*1100*/  LDG.E.64 R4, desc[UR36][R4.64] ;  /* 0x0000002404047981 */ /* 0x000ea2000c1e1b00 */
[----:B-1----:R-:W-:Y:S01]  /*1110*/  IMAD.WIDE R6, R7, 0x8, R10 ;  /* 0x0000000807067825 */ /* 0x002fe200078e020a */
[----:B------:R-:W-:Y:S02]  /*1120*/  UIADD3 UR5, UPT, UPT, UR5, 0x1, URZ ;  /* 0x0000000105057890 */ /* 0x000fe4000fffe0ff */
[----:B------:R-:W-:Y:S02]  /*1130*/  UIADD3 UR4, UPT, UPT, UR4, 0x1, URZ ;  /* 0x0000000104047890 */ /* 0x000fe4000fffe0ff */
[----:B------:R-:W-:Y:S01]  /*1140*/  UISETP.NE.AND UP0, UPT, UR5, UR7, UPT ;  /* 0x000000070500728c */ /* 0x000fe2000bf05270 */
[----:B--2---:R2:W-:Y:S01]  /*1150*/  STG.E.64 desc[UR36][R6.64], R4 ;  /* 0x0000000406007986 */ /* 0x0045e2000c101b24 */
[C---:B------:R-:W-:Y:S02]  /*1160*/  DSETP.GEU.AND P0, PT, R4.reuse, RZ, PT ;  /* 0x000000ff0400722a */ /* 0x040fe40003f0e000 */
[----:B------:R-:W-:-:S04]  /*1170*/  DADD R18, R4, R18 ;  /* 0x0000000004127229 */ /* 0x000fc80000000012 */
[----:B------:R-:W-:Y:S01]  /*1180*/  SEL R0, R0, RZ, P0 ;  /* 0x000000ff00007207 */ /* 0x000fe20000000000 */
[----:B------:R-:W-:Y:S07]  /*1190*/  BRA.U UP0, `(.L_x_6) ;  /* 0xfffffffd00d07547 */ /* 0x000fee000b83ffff */
.L_x_3:
[----:B------:R-:W-:-:S04]  /*11a0*/  LOP3.LUT P0, RZ, R0, 0xff, RZ, 0xc0, !PT ;  /* 0x000000ff00ff7812 */ /* 0x000fc8000780c0ff */
[----:B------:R-:W-:-:S13]  /*11b0*/  PLOP3.LUT P0, PT, P0, PT, PT, 0x8, 0x80 ;  /* 0x000000000080781c */ /* 0x000fda000070e170 */
.L_x_0:
[----:B------:R-:W-:-:S14]  /*11c0*/  DSETP.EQ.AND P1, PT, R18, 1, PT ;  /* 0x3ff000001200742a */ /* 0x000fdc0003f22000 */
[----:B------:R-:W-:Y:S05]  /*11d0*/  @!P0 EXIT P1 ;  /* 0x000000000000894d */ /* 0x000fea0000800000 */
[----:B------:R-:W0:Y:S01]  /*11e0*/  LDCU.64 UR8, c[0x0][0x388] ;  /* 0x00007100ff0877ac */ /* 0x000e220008000a00 */
[----:B--2---:R-:W-:Y:S01]  /*11f0*/  MOV R6, RZ ;  /* 0x000000ff00067202 */ /* 0x004fe20000000f00 */
[----:B------:R-:W-:Y:S01]  /*1200*/  IMAD.MOV.U32 R8, RZ, RZ, R16 ;  /* 0x000000ffff087224 */ /* 0x000fe200078e0010 */
[----:B------:R-:W-:Y:S01]  /*1210*/  MOV R20, 0x12b0 ;  /* 0x000012b000147802 */ /* 0x000fe20000000f00 */
[----:B------:R-:W1:Y:S01]  /*1220*/  LDCU UR5, c[0x0][0x390] ;  /* 0x00007200ff0577ac */ /* 0x000e620008000800 */
[----:B------:R-:W-:Y:S01]  /*1230*/  IMAD.MOV.U32 R21, RZ, RZ, 0x0 ;  /* 0x00000000ff157424 */ /* 0x000fe200078e00ff */
[----:B------:R-:W-:-:S06]  /*1240*/  UIADD3 UR4, UPT, UPT, UR6, -0x1, URZ ;  /* 0xffffffff06047890 */ /* 0x000fcc000fffe0ff */
[----:B------:R-:W-:Y:S01]  /*1250*/  IMAD.U32 R7, RZ, RZ, UR4 ;  /* 0x00000004ff077e24 */ /* 0x000fe2000f8e00ff */
[----:B------:R-:W-:Y:S01]  /*1260*/  MOV R2, UR4 ;  /* 0x0000000400027c02 */ /* 0x000fe20008000f00 */
[----:B0-----:R-:W-:Y:S02]  /*1270*/  IMAD.U32 R4, RZ, RZ, UR8 ;  /* 0x00000008ff047e24 */ /* 0x001fe4000f8e00ff */
[----:B------:R-:W-:Y:S02]  /*1280*/  IMAD.U32 R5, RZ, RZ, UR9 ;  /* 0x00000009ff057e24 */ /* 0x000fe4000f8e00ff */
[----:B-1----:R-:W-:-:S07]  /*1290*/  IMAD.U32 R9, RZ, RZ, UR5 ;  /* 0x00000005ff097e24 */ /* 0x002fce000f8e00ff */
[----:B------:R-:W-:Y:S05]  /*12a0*/  CALL.REL.NOINC `($_Z24CUDAprojection_simplexesPdS_ii$_Z39CUDAprojection_simplexes_sort_quickSortPdiiii) ;  /* 0x0000002400347944 */ /* 0x000fea0003c00000 */
[----:B------:R-:W-:Y:S01]  /*12b0*/  BSSY.RECONVERGENT B2, `(.L_x_7) ;  /* 0x00000d5000027945 */ /* 0x000fe20003800200 */
[----:B------:R-:W-:Y:S01]  /*12c0*/  CS2R R4, SRZ ;  /* 0x0000000000047805 */ /* 0x000fe2000001ff00 */
[----:B------:R-:W0:Y:S06]  /*12d0*/  LDCU.U16 UR4, c[0x0][0x394] ;  /* 0x00007280ff0477ac */ /* 0x000e2c0008000400 */
.L_x_24:
[----:B------:R-:W1:Y:S01]  /*12e0*/  LDCU UR5, c[0x0][0x394] ;  /* 0x00007280ff0577ac */ /* 0x000e620008000800 */
[----:B------:R-:W-:Y:S01]  /*12f0*/  HFMA2 R3, -RZ, RZ, 0, 0 ;  /* 0x00000000ff037431 */ /* 0x000fe200000001ff */
[----:B------:R-:W-:Y:S01]  /*1300*/  BSSY.RELIABLE B1, `(.L_x_8) ;  /* 0x00000cd000017945 */ /* 0x000fe20003800100 */
[----:B------:R-:W-:Y:S01]  /*1310*/  IMAD.MOV.U32 R6, RZ, RZ, R4 ;  /* 0x000000ffff067224 */ /* 0x000fe200078e0004 */
[----:B------:R-:W-:Y:S01]  /*1320*/  PRMT R0, RZ, 0x7610, R0 ;  /* 0x00007610ff007816 */ /* 0x000fe20000000000 */
[----:B------:R-:W-:Y:S01]  /*1330*/  IMAD.MOV.U32 R7, RZ, RZ, R5 ;  /* 0x000000ffff077224 */ /* 0x000fe200078e0005 */
[----:B------:R-:W-:Y:S01]  /*1340*/  PRMT R8, RZ, 0x7610, R8 ;  /* 0x00007610ff087816 */ /* 0x000fe20000000008 */
[----:B------:R-:W-:Y:S01]  /*1350*/  IMAD.MOV.U32 R9, RZ, RZ, R2 ;  /* 0x000000ffff097224 */ /* 0x000fe200078e0002 */
[----:B-1----:R-:W-:-:S07]  /*1360*/  IADD3 R10, PT, PT, -R2, UR5, RZ ;  /* 0x00000005020a7c10 */ /* 0x002fce000fffe1ff */
.L_x_23:
[----:B------:R-:W-:-:S13]  /*1370*/  ISETP.GE.AND P0, PT, R9, 0x1, PT ;  /* 0x000000010900780c */ /* 0x000fda0003f06270 */
[----:B------:R-:W-:Y:S05]  /*1380*/  @!P0 BREAK.RELIABLE B1 ;  /* 0x0000000000018942 */ /* 0x000fea0003800100 */
[----:B------:R-:W-:Y:S05]  /*1390*/  @!P0 BRA `(.L_x_9) ;  /* 0x0000000c00188947 */ /* 0x000fea0003800000 */
[----:B------:R-:W1:Y:S01]  /*13a0*/  LDC R4, c[0x0][0x394] ;  /* 0x0000e500ff047b82 */ /* 0x000e620000000800 */
[----:B------:R-:W-:Y:S01]  /*13b0*/  BSSY.RECONVERGENT B0, `(.L_x_10) ;  /* 0x000009f000007945 */ /* 0x000fe20003800200 */
[----:B------:R-:W-:Y:S02]  /*13c0*/  IMAD.MOV.U32 R20, RZ, RZ, 0x0 ;  /* 0x00000000ff147424 */ /* 0x000fe400078e00ff */
[----:B------:R-:W-:Y:S01]  /*13d0*/  IMAD.MOV.U32 R21, RZ, RZ, -0x40100000 ;  /* 0xbff00000ff157424 */ /* 0x000fe200078e00ff */
[----:B-1----:R-:W-:-:S13]  /*13e0*/  ISETP.GE.AND P0, PT, R9, R4, PT ;  /* 0x000000040900720c */ /* 0x002fda0003f06270 */
[----:B------:R-:W-:Y:S05]  /*13f0*/  @P0 BRA `(.L_x_11) ;  /* 0x0000000800680947 */ /* 0x000fea0003800000 */
[----:B------:R-:W-:Y:S01]  /*1400*/  IADD3 R5, PT, PT, R2, -R4, -R3 ;  /* 0x8000000402057210 */ /* 0x000fe20007ffe803 */
[----:B------:R-:W-:Y:S01]  /*1410*/  BSSY.RECONVERGENT B3, `(.L_x_12) ;  /* 0x0000043000037945 */ /* 0x000fe20003800200 */
[----:B------:R-:W-:Y:S02]  /*1420*/  IADD3 R13, PT, PT, R10, R3, RZ ;  /* 0x000000030a0d7210 */ /* 0x000fe40007ffe0ff */
[----:B------:R-:W-:Y:S02]  /*1430*/  CS2R R20, SRZ ;  /* 0x0000000000147805 */ /* 0x000fe4000001ff00 */
[----:B------:R-:W-:Y:S01]  /*1440*/  ISETP.GT.U32.AND P0, PT, R5, -0x10, PT ;  /* 0xfffffff00500780c */ /* 0x000fe20003f04070 */
[----:B------:R-:W-:Y:S01]  /*1450*/  IMAD.MOV.U32 R5, RZ, RZ, R9 ;  /* 0x000000ffff057224 */ /* 0x000fe200078e0009 */
[----:B------:R-:W-:-:S11]  /*1460*/  LOP3.LUT P1, RZ, R13, 0xf, RZ, 0xc0, !PT ;  /* 0x0000000f0dff7812 */ /* 0x000fd6000782c0ff */
[----:B------:R-:W-:Y:S05]  /*1470*/  @P0 BRA `(.L_x_13) ;  /* 0x0000000000f00947 */ /* 0x000fea0003800000 */
[----:B------:R-:W1:Y:S01]  /*1480*/  LDC R12, c[0x0][0x390] ;  /* 0x0000e400ff0c7b82 */ /* 0x000e620000000800 */
[----:B------:R-:W-:Y:S01]  /*1490*/  LOP3.LUT R13, R13, 0xfffffff0, RZ, 0xc0, !PT ;  /* 0xfffffff00d0d7812 */ /* 0x000fe200078ec0ff */
[----:B------:R-:W-:Y:S01]  /*14a0*/  IMAD.MOV.U32 R5, RZ, RZ, R9 ;  /* 0x000000ffff057224 */ /* 0x000fe200078e0009 */
[----:B------:R-:W-:-:S03]  /*14b0*/  CS2R R20, SRZ ;  /* 0x0000000000147805 */ /* 0x000fc6000001ff00 */
[----:B------:R-:W-:Y:S02]  /*14c0*/  IMAD.MOV R13, RZ, RZ, -R13 ;  /* 0x000000ffff0d7224 */ /* 0x000fe400078e0a0d */
[----:B-1----:R-:W-:-:S07]  /*14d0*/  IMAD R11, R9, R12, R16 ;  /* 0x0000000c090b7224 */ /* 0x002fce00078e0210 */
.L_x_14:
[----:B------:R-:W1:Y:S02]  /*14e0*/  LDC.64 R22, c[0x0][0x388] ;  /* 0x0000e200ff167b82 */ /* 0x000e640000000a00 */
[----:B-1----:R-:W-:-:S05]  /*14f0*/  IMAD.WIDE R22, R11, 0x8, R22 ;  /* 0x000000080b167825 */ /* 0x002fca00078e0216 */
[----:B------:R1:W2:Y:S01]  /*1500*/  LDG.E.64 R24, desc[UR36][R22.64] ;  /* 0x0000002416187981 */ /* 0x0002a2000c1e1b00 */
[----:B------:R-:W-:-:S05]  /*1510*/  IMAD.WIDE R26, R12, 0x8, R22 ;  /* 0x000000080c1a7825 */ /* 0x000fca00078e0216 */
[----:B------:R-:W3:Y:S01]  /*1520*/  LDG.E.64 R28, desc[UR36][R26.64] ;  /* 0x000000241a1c7981 */ /* 0x000ee2000c1e1b00 */
[----:B------:R-:W-:-:S05]  /*1530*/  IMAD.WIDE R30, R12, 0x8, R26 ;  /* 0x000000080c1e7825 */ /* 0x000fca00078e021a */
[----:B------:R-:W4:Y:S01]  /*1540*/  LDG.E.64 R32, desc[UR36][R30.64] ;  /* 0x000000241e207981 */ /* 0x000f22000c1e1b00 */
[----:B------:R-:W-:-:S05]  /*1550*/  IMAD.WIDE R34, R12, 0x8, R30 ;  /* 0x000000080c227825 */ /* 0x000fca00078e021e */
[----:B------:R-:W5:Y:S01]  /*1560*/  LDG.E.64 R14, desc[UR36][R34.64] ;  /* 0x00000024220e7981 */ /* 0x000f62000c1e1b00 */
[----:B------:R-:W-:-:S04]  /*1570*/  IMAD.WIDE R36, R12, 0x8, R34 ;  /* 0x000000080c247825 */ /* 0x000fc800078e0222 */
[----:B-1----:R-:W-:-:S05]  /*1580*/  IMAD.WIDE R22, R12, 0x8, R36 ;  /* 0x000000080c167825 */ /* 0x002fca00078e0224 */
[----:B------:R-:W5:Y:S01]  /*1590*/  LDG.E.64 R26, desc[UR36][R22.64] ;  /* 0x00000024161a7981 */ /* 0x000f62000c1e1b00 */
[----:B--2---:R-:W-:-:S03]  /*15a0*/  DADD R24, R24, R20 ;  /* 0x0000000018187229 */ /* 0x004fc60000000014 */
[----:B------:R-:W2:Y:S05]  /*15b0*/  LDG.E.64 R20, desc[UR36][R36.64] ;  /* 0x0000002424147981 */ /* 0x000eaa000c1e1b00 */
[----:B---3--:R-:W-:Y:S01]  /*15c0*/  DADD R24, R24, R28 ;  /* 0x0000000018187229 */ /* 0x008fe2000000001c */
[----:B------:R-:W-:-:S05]  /*15d0*/  IMAD.WIDE R28, R12, 0x8, R22 ;  /* 0x000000080c1c7825 */ /* 0x000fca00078e0216 */
[----:B------:R-:W3:Y:S02]  /*15e0*/  LDG.E.64 R30, desc[UR36][R28.64] ;  /* 0x000000241c1e7981 */ /* 0x000ee4000c1e1b00 */
[----:B----4-:R-:W-:Y:S01]  /*15f0*/  DADD R24, R24, R32 ;  /* 0x0000000018187229 */ /* 0x010fe20000000020 */
[----:B------:R-:W-:-:S07]  /*1600*/  IMAD.WIDE R32, R12, 0x8, R28 ;  /* 0x000000080c207825 */ /* 0x000fce00078e021c */
[----:B-----5:R-:W-:Y:S01]  /*1610*/  DADD R24, R24, R14 ;  /* 0x0000000018187229 */ /* 0x020fe2000000000e */
[----:B------:R1:W4:Y:S07]  /*1620*/  LDG.E.64 R14, desc[UR36][R32.64] ;  /* 0x00000024200e7981 */ /* 0x00032e000c1e1b00 */
[----:B--2---:R-:W-:Y:S01]  /*1630*/  DADD R20, R24, R20 ;  /* 0x0000000018147229 */ /* 0x004fe20000000014 */
[----:B------:R-:W-:-:S07]  /*1640*/  IMAD.WIDE R24, R12, 0x8, R32 ;  /* 0x000000080c187825 */ /* 0x000fce00078e0220 */
[----:B------:R-:W-:Y:S02]  /*1650*/  DADD R26, R20, R26 ;  /* 0x00000000141a7229 */ /* 0x000fe4000000001a */
[----:B------:R-:W2:Y:S01]  /*1660*/  LDG.E.64 R20, desc[UR36][R24.64] ;  /* 0x0000002418147981 */ /* 0x000ea2000c1e1b00 */
[----:B------:R-:W-:-:S05]  /*1670*/  IMAD.WIDE R34, R12, 0x8, R24 ;  /* 0x000000080c227825 */ /* 0x000fca00078e0218 */
[----:B------:R-:W5:Y:S01]  /*1680*/  LDG.E.64 R22, desc[UR36][R34.64] ;  /* 0x0000002422167981 */ /* 0x000f62000c1e1b00 */
[----:B---3--:R-:W-:Y:S01]  /*1690*/  DADD R26, R26, R30 ;  /* 0x000000001a1a7229 */ /* 0x008fe2000000001e */
[----:B------:R-:W-:-:S05]  /*16a0*/  IMAD.WIDE R30, R12, 0x8, R34 ;  /* 0x000000080c1e7825 */ /* 0x000fca00078e0222 */
[----:B------:R-:W3:Y:S01]  /*16b0*/  LDG.E.64 R28, desc[UR36][R30.64] ;  /* 0x000000241e1c7981 */ /* 0x000ee2000c1e1b00 */
[----:B-1----:R-:W-:Y:S01]  /*16c0*/  IMAD.WIDE R32, R12, 0x8, R30 ;  /* 0x000000080c207825 */ /* 0x002fe200078e021e */
[----:B----4-:R-:W-:-:S04]  /*16d0*/  DADD R26, R26, R14 ;  /* 0x000000001a1a7229 */ /* 0x010fc8000000000e */
[----:B------:R-:W4:Y:S04]  /*16e0*/  LDG.E.64 R14, desc[UR36][R32.64] ;  /* 0x00000024200e7981 */ /* 0x000f28000c1e1b00 */
[----:B--2---:R-:W-:Y:S01]  /*16f0*/  DADD R20, R26, R20 ;  /* 0x000000001a147229 */ /* 0x004fe20000000014 */
[----:B------:R-:W-:-:S07]  /*1700*/  IMAD.WIDE R26, R12, 0x8, R32 ;  /* 0x000000080c1a7825 */ /* 0x000fce00078e0220 */
[----:B-----5:R-:W-:Y:S02]  /*1710*/  DADD R22, R20, R22 ;  /* 0x0000000014167229 */ /* 0x020fe40000000016 */
[----:B------:R-:W2:Y:S01]  /*1720*/  LDG.E.64 R20, desc[UR36][R26.64] ;  /* 0x000000241a147981 */ /* 0x000ea2000c1e1b00 */
[----:B------:R-:W-:-:S05]  /*1730*/  IMAD.WIDE R24, R12, 0x8, R26 ;  /* 0x000000080c187825 */ /* 0x000fca00078e021a */
[----:B---3--:R-:W-:Y:S01]  /*1740*/  DADD R22, R22, R28 ;  /* 0x0000000016167229 */ /* 0x008fe2000000001c */
[----:B------:R-:W3:Y:S01]  /*1750*/  LDG.E.64 R28, desc[UR36][R24.64] ;  /* 0x00000024181c7981 */ /* 0x000ee2000c1e1b00 */
[----:B------:R-:W-:-:S06]  /*1760*/  IMAD.WIDE R34, R12, 0x8, R24 ;  /* 0x000000080c227825 */ /* 0x000fcc00078e0218 */
[----:B----4-:R-:W-:Y:S02]  /*1770*/  DADD R14, R22, R14 ;  /* 0x00000000160e7229 */ /* 0x010fe4000000000e */
[----:B------:R-:W4:Y:S01]  /*1780*/  LDG.E.64 R22, desc[UR36][R34.64] ;  /* 0x0000002422167981 */ /* 0x000f22000c1e1b00 */
[----:B------:R-:W-:-:S06]  /*1790*/  IMAD.WIDE R30, R12, 0x8, R34 ;  /* 0x000000080c1e7825 */ /* 0x000fcc00078e0222 */
[----:B------:R-:W5:Y:S01]  /*17a0*/  LDG.E.64 R30, desc[UR36][R30.64] ;  /* 0x000000241e1e7981 */ /* 0x000f62000c1e1b00 */
[----:B------:R-:W-:-:S04]  /*17b0*/  IADD3 R13, PT, PT, R13, 0x10, RZ ;  /* 0x000000100d0d7810 */ /* 0x000fc80007ffe0ff */
[----:B------:R-:W-:Y:S01]  /*17c0*/  ISETP.NE.AND P0, PT, R13, RZ, PT ;  /* 0x000000ff0d00720c */ /* 0x000fe20003f05270 */
[----:B------:R-:W-:Y:S02]  /*17d0*/  VIADD R5, R5, 0x10 ;  /* 0x0000001005057836 */ /* 0x000fe40000000000 */
[----:B------:R-:W-:Y:S01]  /*17e0*/  IMAD R11, R12, 0x10, R11 ;  /* 0x000000100c0b7824 */ /* 0x000fe200078e020b */
[----:B--2---:R-:W-:-:S08]  /*17f0*/  DADD R14, R14, R20 ;  /* 0x000000000e0e7229 */ /* 0x004fd00000000014 */
[----:B---3--:R-:W-:-:S08]  /*1800*/  DADD R14, R14, R28 ;  /* 0x000000000e0e7229 */ /* 0x008fd0000000001c */
[----:B----4-:R-:W-:-:S08]  /*1810*/  DADD R14, R14, R22 ;  /* 0x000000000e0e7229 */ /* 0x010fd00000000016 */
[----:B-----5:R-:W-:Y:S01]  /*1820*/  DADD R20, R14, R30 ;  /* 0x000000000e147229 */ /* 0x020fe2000000001e */
[----:B------:R-:W-:Y:S10]  /*1830*/  @P0 BRA `(.L_x_14) ;  /* 0xfffffffc00280947 */ /* 0x000ff4000383ffff */
.L_x_13:
[----:B0-----:R-:W-:Y:S05]  /*1840*/  BSYNC.RECONVERGENT B3 ;  /* 0x0000000000037941 */ /* 0x001fea0003800200 */
.L_x_12:
[----:B------:R-:W-:Y:S04]  /*1850*/  BSSY.RECONVERGENT B3, `(.L_x_15) ;  /* 0x0000053000037945 */ /* 0x000fe80003800200 */
[----:B------:R-:W-:Y:S05]  /*1860*/  @!P1 BRA `(.L_x_16) ;  /* 0x0000000400449947 */ /* 0x000fea0003800000 */
[----:B------:R-:W-:Y:S01]  /*1870*/  IMAD.MOV R11, RZ, RZ, -R2 ;  /* 0x000000ffff0b7224 */ /* 0x000fe200078e0a02 */
[----:B------:R-:W-:Y:S04]  /*1880*/  BSSY.RECONVERGENT B4, `(.L_x_17) ;  /* 0x0000024000047945 */ /* 0x000fe80003800200 */
[----:B------:R-:W-:-:S04]  /*1890*/  PRMT R11, R11, 0x7710, RZ ;  /* 0x000077100b0b7816 */ /* 0x000fc800000000ff */
[----:B------:R-:W-:-:S04]  /*18a0*/  IADD3 R12, PT, PT, R8, UR4, R11 ;  /* 0x00000004080c7c10 */ /* 0x000fc8000fffe00b */
[----:B------:R-:W-:-:S04]  /*18b0*/  LOP3.LUT R12, R12, 0xf, RZ, 0xc0, !PT ;  /* 0x0000000f0c0c7812 */ /* 0x000fc800078ec0ff */
[C---:B------:R-:W-:Y:S02]  /*18c0*/  IADD3 R13, PT, PT, R12.reuse, -0x1, RZ ;  /* 0xffffffff0c0d7810 */ /* 0x040fe40007ffe0ff */
[----:B------:R-:W-:Y:S02]  /*18d0*/  LOP3.LUT P1, RZ, R12, 0x7, RZ, 0xc0, !PT ;  /* 0x000000070cff7812 */ /* 0x000fe4000782c0ff */
[----:B------:R-:W-:-:S13]  /*18e0*/  ISETP.GE.U32.AND P0, PT, R13, 0x7, PT ;  /* 0x000000070d00780c */ /* 0x000fda0003f06070 */
[----:B------:R-:W-:Y:S05]  /*18f0*/  @!P0 BRA `(.L_x_18) ;  /* 0x0000000000708947 */ /* 0x000fea0003800000 */
[----:B------:R-:W0:Y:S08]  /*1900*/  LDC R14, c[0x0][0x390] ;  /* 0x0000e400ff0e7b82 */ /* 0x000e300000000800 */
[----:B------:R-:W1:Y:S01]  /*1910*/  LDC.64 R22, c[0x0][0x388] ;  /* 0x0000e200ff167b82 */ /* 0x000e620000000a00 */
[----:B0-----:R-:W-:-:S04]  /*1920*/  IMAD R13, R5, R14, R16 ;  /* 0x0000000e050d7224 */ /* 0x001fc800078e0210 */
[----:B-1----:R-:W-:-:S05]  /*1930*/  IMAD.WIDE R22, R13, 0x8, R22 ;  /* 0x000000080d167825 */ /* 0x002fca00078e0216 */
[----:B------:R-:W2:Y:S01]  /*1940*/  LDG.E.64 R24, desc[UR36][R22.64] ;  /* 0x0000002416187981 */ /* 0x000ea2000c1e1b00 */
[----:B------:R-:W-:-:S05]  /*1950*/  IMAD.WIDE R26, R14, 0x8, R22 ;  /* 0x000000080e1a7825 */ /* 0x000fca00078e0216 */
[----:B------:R-:W3:Y:S01]  /*1960*/  LDG.E.64 R28, desc[UR36][R26.64] ;  /* 0x000000241a1c7981 */ /* 0x000ee2000c1e1b00 */
[----:B------:R-:W-:-:S05]  /*1970*/  IMAD.WIDE R30, R14, 0x8, R26 ;  /* 0x000000080e1e7825 */ /* 0x000fca00078e021a */
[----:B------:R-:W4:Y:S01]  /*1980*/  LDG.E.64 R32, desc[UR36][R30.64] ;  /* 0x000000241e207981 */ /* 0x000f22000c1e1b00 */
[----:B------:R-:W-:-:S05]  /*1990*/  IMAD.WIDE R34, R14, 0x8, R30 ;  /* 0x000000080e227825 */ /* 0x000fca00078e021e */
[----:B------:R-:W5:Y:S01]  /*19a0*/  LDG.E.64 R12, desc[UR36][R34.64] ;  /* 0x00000024220c7981 */ /* 0x000f62000c1e1b00 */
[----:B--2---:R-:W-:Y:S01]  /*19b0*/  DADD R24, R20, R24 ;  /* 0x0000000014187229 */ /* 0x004fe20000000018 */
[----:B------:R-:W-:-:S07]  /*19c0*/  IMAD.WIDE R20, R14, 0x8, R34 ;  /* 0x000000080e147825 */ /* 0x000fce00078e0222 */
[----:B---3--:R-:W-:Y:S01]  /*19d0*/  DADD R24, R24, R28 ;  /* 0x0000000018187229 */ /* 0x008fe2000000001c */
[----:B------:R-:W2:Y:S01]  /*19e0*/  LDG.E.64 R28, desc[UR36][R20.64] ;  /* 0x00000024141c7981 */ /* 0x000ea2000c1e1b00 */
[----:B------:R-:W-:-:S06]  /*19f0*/  IMAD.WIDE R22, R14, 0x8, R20 ;  /* 0x000000080e167825 */ /* 0x000fcc00078e0214 */
[----:B----4-:R-:W-:Y:S01]  /*1a00*/  DADD R24, R24, R32 ;  /* 0x0000000018187229 */ /* 0x010fe20000000020 */
[----:B------:R-:W3:Y:S01]  /*1a10*/  LDG.E.64 R26, desc[UR36][R22.64] ;  /* 0x00000024161a7981 */ /* 0x000ee2000c1e1b00 */
[----:B------:R-:W-:-:S06]  /*1a20*/  IMAD.WIDE R32, R14, 0x8, R22 ;  /* 0x000000080e207825 */ /* 0x000fcc00078e0216 */
[----:B-----5:R-:W-:Y:S02]  /*1a30*/  DADD R12, R24, R12 ;  /* 0x00000000180c7229 */ /* 0x020fe4000000000c */
[----:B------:R-:W4:Y:S01]  /*1a40*/  LDG.E.64 R24, desc[UR36][R32.64] ;  /* 0x0000002420187981 */ /* 0x000f22000c1e1b00 */
[----:B------:R-:W-:-:S06]  /*1a50*/  IMAD.WIDE R14, R14, 0x8, R32 ;  /* 0x000000080e0e7825 */ /* 0x000fcc00078e0220 */
[----:B------:R-:W5:Y:S01]  /*1a60*/  LDG.E.64 R14, desc[UR36][R14.64] ;  /* 0x000000240e0e7981 */ /* 0x000f62000c1e1b00 */
[----:B------:R-:W-:Y:S01]  /*1a70*/  VIADD R5, R5, 0x8 ;  /* 0x0000000805057836 */ /* 0x000fe20000000000 */
[----:B--2---:R-:W-:-:S08]  /*1a80*/  DADD R12, R12, R28 ;  /* 0x000000000c0c7229 */ /* 0x004fd0000000001c */
[----:B---3--:R-:W-:-:S08]  /*1a90*/  DADD R12, R12, R26 ;  /* 0x000000000c0c7229 */ /* 0x008fd0000000001a */
[----:B----4-:R-:W-:-:S08]  /*1aa0*/  DADD R12, R12, R24 ;  /* 0x000000000c0c7229 */ /* 0x010fd00000000018 */
[----:B-----5:R-:W-:-:S11]  /*1ab0*/  DADD R20, R12, R14 ;  /* 0x000000000c147229 */ /* 0x020fd6000000000e */
.L_x_18:
[----:B------:R-:W-:Y:S05]  /*1ac0*/  BSYNC.RECONVERGENT B4 ;  /* 0x0000000000047941 */ /* 0x000fea0003800200 */
.L_x_17:
[----:B------:R-:W-:Y:S05]  /*1ad0*/  @!P1 BRA `(.L_x_16) ;  /* 0x0000000000a89947 */ /* 0x000fea0003800000 */
[----:B------:R-:W-:Y:S01]  /*1ae0*/  IADD3 R11, PT, PT, R0, UR4, R11 ;  /* 0x00000004000b7c10 */ /* 0x000fe2000fffe00b */
[----:B------:R-:W-:Y:S03]  /*1af0*/  BSSY.RECONVERGENT B4, `(.L_x_19) ;  /* 0x0000018000047945 */ /* 0x000fe60003800200 */
[----:B------:R-:W-:-:S04]  /*1b00*/  LOP3.LUT R11, R11, 0xffff, RZ, 0xc0, !PT ;  /* 0x0000ffff0b0b7812 */ /* 0x000fc800078ec0ff */
[C---:B------:R-:W-:Y:S02]  /*1b10*/  LOP3.LUT R12, R11.reuse, 0x7, RZ, 0xc0, !PT ;  /* 0x000000070b0c7812 */ /* 0x040fe400078ec0ff */
[----:B------:R-:W-:-:S03]  /*1b20*/  LOP3.LUT R11, R11, 0x3, RZ, 0xc0, !PT ;  /* 0x000000030b0b7812 */ /* 0x000fc600078ec0ff */
[----:B------:R-:W-:Y:S01]  /*1b30*/  VIADD R12, R12, 0xffffffff ;  /* 0xffffffff0c0c7836 */ /* 0x000fe20000000000 */
[----:B------:R-:W-:-:S04]  /*1b40*/  ISETP.NE.AND P1, PT, R11, RZ, PT ;  /* 0x000000ff0b00720c */ /* 0x000fc80003f25270 */
        /* <DEDUP_REMOVED lines=18> */
.L_x_20:
[----:B------:R-:W-:Y:S05]  /*1c70*/  BSYNC.RECONVERGENT B4 ;  /* 0x0000000000047941 */ /* 0x000fea0003800200 */
.L_x_19:
[----:B------:R-:W-:Y:S05]  /*1c80*/  @!P1 BRA `(.L_x_16) ;  /* 0x00000000003c9947 */ /* 0x000fea0003800000 */
[----:B------:R-:W0:Y:S08]  /*1c90*/  LDC R17, c[0x0][0x390] ;  /* 0x0000e400ff117b82 */ /* 0x000e300000000800 */
[----:B------:R-:W1:Y:S01]  /*1ca0*/  LDC.64 R14, c[0x0][0x388] ;  /* 0x0000e200ff0e7b82 */ /* 0x000e620000000a00 */
[----:B0-----:R-:W-:-:S04]  /*1cb0*/  IMAD R5, R5, R17, R16 ;  /* 0x0000001105057224 */ /* 0x001fc800078e0210 */
[----:B-1----:R-:W-:-:S05]  /*1cc0*/  IMAD.WIDE R14, R5, 0x8, R14 ;  /* 0x00000008050e7825 */ /* 0x002fca00078e020e */
[----:B------:R-:W2:Y:S01]  /*1cd0*/  LDG.E.64 R12, desc[UR36][R14.64] ;  /* 0x000000240e0c7981 */ /* 0x000ea2000c1e1b00 */
[----:B------:R-:W-:Y:S01]  /*1ce0*/  ISETP.NE.AND P0, PT, R11, 0x1, PT ;  /* 0x000000010b00780c */ /* 0x000fe20003f05270 */
[----:B--2---:R-:W-:-:S12]  /*1cf0*/  DADD R20, R20, R12 ;  /* 0x0000000014147229 */ /* 0x004fd8000000000c */
[----:B------:R-:W-:Y:S05]  /*1d00*/  @!P0 BRA `(.L_x_16) ;  /* 0x00000000001c8947 */ /* 0x000fea0003800000 */
[----:B------:R-:W-:Y:S01]  /*1d10*/  ISETP.NE.AND P0, PT, R11, 0x2, PT ;  /* 0x000000020b00780c */ /* 0x000fe20003f05270 */
[----:B------:R-:W-:-:S05]  /*1d20*/  IMAD.WIDE R22, R17, 0x8, R14 ;  /* 0x0000000811167825 */ /* 0x000fca00078e020e */
[----:B------:R-:W2:Y:S07]  /*1d30*/  LDG.E.64 R12, desc[UR36][R22.64] ;  /* 0x00000024160c7981 */ /* 0x000eae000c1e1b00 */
[----:B------:R-:W-:-:S06]  /*1d40*/  @P0 IMAD.WIDE R14, R17, 0x8, R22 ;  /* 0x00000008110e0825 */ /* 0x000fcc00078e0216 */
[----:B------:R-:W3:Y:S01]  /*1d50*/  @P0 LDG.E.64 R14, desc[UR36][R14.64] ;  /* 0x000000240e0e0981 */ /* 0x000ee2000c1e1b00 */
[----:B--2---:R-:W-:-:S08]  /*1d60*/  DADD R20, R20, R12 ;  /* 0x0000000014147229 */ /* 0x004fd0000000000c */
[----:B---3--:R-:W-:-:S11]  /*1d70*/  @P0 DADD R20, R20, R14 ;  /* 0x0000000014140229 */ /* 0x008fd6000000000e */
.L_x_16:
[----:B------:R-:W-:Y:S05]  /*1d80*/  BSYNC.RECONVERGENT B3 ;  /* 0x0000000000037941 */ /* 0x000fea0003800200 */
.L_x_15:
[----:B------:R-:W-:-:S11]  /*1d90*/  DADD R20, R20, -1 ;  /* 0xbff0000014147429 */ /* 0x000fd60000000000 */
.L_x_11:
[----:B0-----:R-:W-:Y:S05]  /*1da0*/  BSYNC.RECONVERGENT B0 ;  /* 0x0000000000007941 */ /* 0x001fea0003800200 */
.L_x_10:
[----:B------:R-:W-:Y:S01]  /*1db0*/  IADD3 R22, PT, PT, -R9, R4, RZ ;  /* 0x0000000409167210 */ /* 0x000fe20007ffe1ff */
[----:B------:R-:W-:Y:S01]  /*1dc0*/  IMAD.MOV.U32 R4, RZ, RZ, 0x1 ;  /* 0x00000001ff047424 */ /* 0x000fe200078e00ff */
[----:B------:R-:W-:Y:S01]  /*1dd0*/  FSETP.GEU.AND P1, PT, |R21|, 6.5827683646048100446e-37, PT ;  /* 0x036000001500780b */ /* 0x000fe20003f2e200 */
[----:B------:R-:W-:Y:S03]  /*1de0*/  BSSY.RECONVERGENT B0, `(.L_x_21) ;  /* 0x0000013000007945 */ /* 0x000fe60003800200 */
[----:B------:R-:W0:Y:S08]  /*1df0*/  I2F.F64 R22, R22 ;  /* 0x0000001600167312 */ /* 0x000e300000201c00 */
[----:B0-----:R-:W0:Y:S02]  /*1e00*/  MUFU.RCP64H R5, R23 ;  /* 0x0000001700057308 */ /* 0x001e240000001800 */
[----:B0-----:R-:W-:-:S08]  /*1e10*/  DFMA R12, -R22, R4, 1 ;  /* 0x3ff00000160c742b */ /* 0x001fd00000000104 */
[----:B------:R-:W-:-:S08]  /*1e20*/  DFMA R12, R12, R12, R12 ;  /* 0x0000000c0c0c722b */ /* 0x000fd0000000000c */
[----:B------:R-:W-:-:S08]  /*1e30*/  DFMA R12, R4, R12, R4 ;  /* 0x0000000c040c722b */ /* 0x000fd00000000004 */
[----:B------:R-:W-:-:S08]  /*1e40*/  DFMA R4, -R22, R12, 1 ;  /* 0x3ff000001604742b */ /* 0x000fd0000000010c */
[----:B------:R-:W-:-:S08]  /*1e50*/  DFMA R4, R12, R4, R12 ;  /* 0x000000040c04722b */ /* 0x000fd0000000000c */
[----:B------:R-:W-:-:S08]  /*1e60*/  DMUL R12, R4, R20 ;  /* 0x00000014040c7228 */ /* 0x000fd00000000000 */
[----:B------:R-:W-:-:S08]  /*1e70*/  DFMA R14, -R22, R12, R20 ;  /* 0x0000000c160e722b */ /* 0x000fd00000000114 */
[----:B------:R-:W-:-:S10]  /*1e80*/  DFMA R4, R4, R14, R12 ;  /* 0x0000000e0404722b */ /* 0x000fd4000000000c */
[----:B------:R-:W-:-:S05]  /*1e90*/  FFMA R11, RZ, R23, R5 ;  /* 0x00000017ff0b7223 */ /* 0x000fca0000000005 */
[----:B------:R-:W-:-:S13]  /*1ea0*/  FSETP.GT.AND P0, PT, |R11|, 1.469367938527859385e-39, PT ;  /* 0x001000000b00780b */ /* 0x000fda0003f04200 */
[----:B------:R-:W-:Y:S05]  /*1eb0*/  @P0 BRA P1, `(.L_x_22) ;  /* 0x0000000000140947 */ /* 0x000fea0000800000 */
[----:B------:R-:W-:Y:S01]  /*1ec0*/  IMAD.MOV.U32 R11, RZ, RZ, R20 ;  /* 0x000000ffff0b7224 */ /* 0x000fe200078e0014 */
[----:B------:R-:W-:Y:S01]  /*1ed0*/  MOV R13, R23 ;  /* 0x00000017000d7202 */ /* 0x000fe20000000f00 */
[----:B------:R-:W-:Y:S01]  /*1ee0*/  IMAD.MOV.U32 R12, RZ, RZ, R22 ;  /* 0x000000ffff0c7224 */ /* 0x000fe200078e0016 */
[----:B------:R-:W-:-:S07]  /*1ef0*/  MOV R20, 0x1f10 ;  /* 0x00001f1000147802 */ /* 0x000fce0000000f00 */
[----:B------:R-:W-:Y:S05]  /*1f00*/  CALL.REL.NOINC `($__internal_0_$__cuda_sm20_div_rn_f64_full) ;  /* 0x0000001c00ac7944 */ /* 0x000fea0003c00000 */
.L_x_22:
[----:B------:R-:W-:Y:S05]  /*1f10*/  BSYNC.RECONVERGENT B0 ;  /* 0x0000000000007941 */ /* 0x000fea0003800200 */
.L_x_21:
[----:B------:R-:W0:Y:S01]  /*1f20*/  LDC.64 R12, c[0x0][0x388] ;  /* 0x0000e200ff0c7b82 */ /* 0x000e220000000a00 */
[----:B------:R-:W1:Y:S01]  /*1f30*/  LDCU UR5, c[0x0][0x390] ;  /* 0x00007200ff0577ac */ /* 0x000e620008000800 */
[----:B------:R-:W-:-:S04]  /*1f40*/  VIADD R9, R9, 0xffffffff ;  /* 0xffffffff09097836 */ /* 0x000fc80000000000 */
[----:B-1----:R-:W-:-:S04]  /*1f50*/  IMAD R11, R9, UR5, R16 ;  /* 0x00000005090b7c24 */ /* 0x002fc8000f8e0210 */
[----:B0-----:R-:W-:-:S06]  /*1f60*/  IMAD.WIDE R12, R11, 0x8, R12 ;  /* 0x000000080b0c7825 */ /* 0x001fcc00078e020c */
[----:B------:R-:W2:Y:S01]  /*1f70*/  LDG.E.64 R12, desc[UR36][R12.64] ;  /* 0x000000240c0c7981 */ /* 0x000ea2000c1e1b00 */
[----:B------:R-:W-:Y:S01]  /*1f80*/  VIADD R8, R8, 0x1 ;  /* 0x0000000108087836 */ /* 0x000fe20000000000 */
[----:B------:R-:W-:Y:S01]  /*1f90*/  IADD3 R3, PT, PT, R3, 0x1, RZ ;  /* 0x0000000103037810 */ /* 0x000fe20007ffe0ff */
[----:B------:R-:W-:Y:S01]  /*1fa0*/  VIADD R0, R0, 0x1 ;  /* 0x0000000100007836 */ /* 0x000fe20000000000 */
[----:B--2---:R-:W-:-:S14]  /*1fb0*/  DSETP.GE.AND P0, PT, R4, R12, PT ;  /* 0x0000000c0400722a */ /* 0x004fdc0003f06000 */
[----:B------:R-:W-:Y:S05]  /*1fc0*/  @!P0 BRA `(.L_x_23) ;  /* 0xfffffff000e88947 */ /* 0x000fea000383ffff */
[----:B------:R-:W-:Y:S05]  /*1fd0*/  BSYNC.RELIABLE B1 ;  /* 0x0000000000017941 */ /* 0x000fea0003800100 */
.L_x_8:
[----:B------:R-:W-:Y:S01]  /*1fe0*/  IMAD.MOV.U32 R2, RZ, RZ, -0x1 ;  /* 0xffffffffff027424 */ /* 0x000fe200078e00ff */
[----:B------:R-:W-:Y:S06]  /*1ff0*/  BRA `(.L_x_24) ;  /* 0xfffffff000b87947 */ /* 0x000fec000383ffff */
.L_x_9:
[----:B0-----:R-:W-:Y:S05]  /*2000*/  BSYNC.RECONVERGENT B2 ;  /* 0x0000000000027941 */ /* 0x001fea0003800200 */
.L_x_7:
[----:B------:R-:W-:Y:S05]  /*2010*/  WARPSYNC.ALL ;  /* 0x0000000000007948 */ /* 0x000fea0003800000 */
[----:B------:R-:W-:Y:S01]  /*2020*/  ISETP.GE.AND P0, PT, R2, RZ, PT ;  /* 0x000000ff0200720c */ /* 0x000fe20003f06270 */
[----:B------:R-:W-:-:S12]  /*2030*/  BSSY.RECONVERGENT B0, `(.L_x_25) ;  /* 0x000001f000007945 */ /* 0x000fd80003800200 */
[----:B------:R-:W-:Y:S05]  /*2040*/  @!P0 BRA `(.L_x_26) ;  /* 0x0000000000748947 */ /* 0x000fea0003800000 */
[----:B------:R-:W0:Y:S01]  /*2050*/  LDCU UR4, c[0x0][0x394] ;  /* 0x00007280ff0477ac */ /* 0x000e220008000800 */
[----:B------:R-:W-:Y:S01]  /*2060*/  IMAD.MOV.U32 R2, RZ, RZ, 0x1 ;  /* 0x00000001ff027424 */ /* 0x000fe200078e00ff */
[----:B------:R-:W-:Y:S01]  /*2070*/  DADD R18, R18, -1 ;  /* 0xbff0000012127429 */ /* 0x000fe20000000000 */
[----:B------:R-:W-:Y:S09]  /*2080*/  BSSY.RECONVERGENT B2, `(.L_x_27) ;  /* 0x0000017000027945 */ /* 0x000ff20003800200 */
[----:B------:R-:W-:Y:S01]  /*2090*/  FSETP.GEU.AND P1, PT, |R19|, 6.5827683646048100446e-37, PT ;  /* 0x036000001300780b */ /* 0x000fe20003f2e200 */
[----:B0-----:R-:W0:Y:S08]  /*20a0*/  I2F.F64 R4, UR4 ;  /* 0x0000000400047d12 */ /* 0x001e300008201c00 */
        /* <DEDUP_REMOVED lines=15> */
[----:B------:R-:W-:Y:S01]  /*21a0*/  MOV R20, 0x21d0 ;  /* 0x000021d000147802 */ /* 0x000fe20000000f00 */
[----:B------:R-:W-:-:S07]  /*21b0*/  IMAD.MOV.U32 R13, RZ, RZ, R5 ;  /* 0x000000ffff0d7224 */ /* 0x000fce00078e0005 */
[----:B------:R-:W-:Y:S05]  /*21c0*/  CALL.REL.NOINC `($__internal_0_$__cuda_sm20_div_rn_f64_full) ;  /* 0x0000001800fc7944 */ /* 0x000fea0003c00000 */
[----:B------:R-:W-:Y:S01]  /*21d0*/  IMAD.MOV.U32 R2, RZ, RZ, R4 ;  /* 0x000000ffff027224 */ /* 0x000fe200078e0004 */
[----:B------:R-:W-:-:S07]  /*21e0*/  MOV R3, R5 ;  /* 0x0000000500037202 */ /* 0x000fce0000000f00 */
.L_x_28:
[----:B------:R-:W-:Y:S05]  /*21f0*/  BSYNC.RECONVERGENT B2 ;  /* 0x0000000000027941 */ /* 0x000fea0003800200 */
.L_x_27:
[----:B------:R-:W-:Y:S02]  /*2200*/  IMAD.MOV.U32 R6, RZ, RZ, R2 ;  /* 0x000000ffff067224 */ /* 0x000fe400078e0002 */
[----:B------:R-:W-:-:S07]  /*2210*/  IMAD.MOV.U32 R7, RZ, RZ, R3 ;  /* 0x000000ffff077224 */ /* 0x000fce00078e0003 */
.L_x_26:
[----:B------:R-:W-:Y:S05]  /*2220*/  BSYNC.RECONVERGENT B0 ;  /* 0x0000000000007941 */ /* 0x000fea0003800200 */
.L_x_25:
[----:B------:R-:W0:Y:S02]  /*2230*/  LDC R0, c[0x0][0x394] ;  /* 0x0000e500ff007b82 */ /* 0x000e240000000800 */
[----:B0-----:R-:W-:-:S13]  /*2240*/  ISETP.GE.AND P0, PT, R0, 0x1, PT ;  /* 0x000000010000780c */ /* 0x001fda0003f06270 */
[----:B------:R-:W-:Y:S05]  /*2250*/  @!P0 EXIT ;  /* 0x000000000000894d */ /* 0x000fea0003800000 */
[C---:B------:R-:W-:Y:S01]  /*2260*/  ISETP.GE.U32.AND P1, PT, R0.reuse, 0x10, PT ;  /* 0x000000100000780c */ /* 0x040fe20003f26070 */
[----:B------:R-:W-:Y:S01]  /*2270*/  IMAD.MOV.U32 R5, RZ, RZ, RZ ;  /* 0x000000ffff057224 */ /* 0x000fe200078e00ff */
[----:B------:R-:W-:-:S04]  /*2280*/  LOP3.LUT R17, R0, 0xf, RZ, 0xc0, !PT ;  /* 0x0000000f00117812 */ /* 0x000fc800078ec0ff */
[----:B------:R-:W-:-:S07]  /*2290*/  ISETP.NE.AND P0, PT, R17, RZ, PT ;  /* 0x000000ff1100720c */ /* 0x000fce0003f05270 */
[----:B------:R-:W-:Y:S06]  /*22a0*/  @!P1 BRA `(.L_x_29) ;  /* 0x0000000800ac9947 */ /* 0x000fec0003800000 */
[----:B------:R-:W0:Y:S01]  /*22b0*/  LDC R4, c[0x0][0x390] ;  /* 0x0000e400ff047b82 */ /* 0x000e220000000800 */
[----:B------:R-:W-:Y:S02]  /*22c0*/  LOP3.LUT R5, R0, 0x7ffffff0, RZ, 0xc0, !PT ;  /* 0x7ffffff000057812 */ /* 0x000fe400078ec0ff */
[----:B------:R-:W-:-:S03]  /*22d0*/  MOV R9, R16 ;  /* 0x0000001000097202 */ /* 0x000fc60000000f00 */
[----:B------:R-:W-:Y:S02]  /*22e0*/  IMAD.MOV R8, RZ, RZ, -R5 ;  /* 0x000000ffff087224 */ /* 0x000fe400078e0a05 */
[----:B------:R-:W1:Y:S05]  /*22f0*/  LDC.64 R2, c[0x0][0x380] ;  /* 0x0000e000ff027b82 */ /* 0x000e6a0000000a00 */
.L_x_30:
[----:B-12---:R-:W-:-:S05]  /*2300*/  IMAD.WIDE R10, R9, 0x8, R2 ;  /* 0x00000008090a7825 */ /* 0x006fca00078e0202 */
[----:B------:R-:W2:Y:S01]  /*2310*/  LDG.E.64 R12, desc[UR36][R10.64] ;  /* 0x000000240a0c7981 */ /* 0x000ea2000c1e1b00 */
[----:B------:R-:W-:Y:S01]  /*2320*/  IMAD.MOV.U32 R14, RZ, RZ, RZ ;  /* 0x000000ffff0e7224 */ /* 0x000fe200078e00ff */
[----:B--2---:R-:W-:-:S08]  /*2330*/  DADD R12, R12, -R6 ;  /* 0x000000000c0c7229 */ /* 0x004fd00000000806 */
[----:B------:R-:W-:Y:S02]  /*2340*/  DSETP.MAX.AND P1, P2, RZ, R12, PT ;  /* 0x0000000cff00722a */ /* 0x000fe40003a2f000 */
[----:B------:R-:W-:-:S04]  /*2350*/  IMAD.MOV.U32 R15, RZ, RZ, R13 ;  /* 0x000000ffff0f7224 */ /* 0x000fc800078e000d */
[C---:B------:R-:W-:Y:S02]  /*2360*/  SEL R12, R14.reuse, R12, P1 ;  /* 0x0000000c0e0c7207 */ /* 0x040fe40000800000 */
[----:B------:R-:W-:-:S06]  /*2370*/  FSEL R19, R14, R15, P1 ;  /* 0x0000000f0e137208 */ /* 0x000fcc0000800000 */
[----:B------:R-:W-:Y:S01]  /*2380*/  @P2 LOP3.LUT R19, R15, 0x80000, RZ, 0xfc, !PT ;  /* 0x000800000f132812 */ /* 0x000fe200078efcff */
[----:B0-----:R-:W-:-:S03]  /*2390*/  IMAD.WIDE R14, R4, 0x8, R10 ;  /* 0x00000008040e7825 */ /* 0x001fc600078e020a */
[----:B------:R-:W-:-:S05]  /*23a0*/  MOV R13, R19 ;  /* 0x00000013000d7202 */ /* 0x000fca0000000f00 */
[----:B------:R0:W-:Y:S04]  /*23b0*/  STG.E.64 desc[UR36][R10.64], R12 ;  /* 0x0000000c0a007986 */ /* 0x0001e8000c101b24 */
[----:B------:R-:W2:Y:S01]  /*23c0*/  LDG.E.64 R18, desc[UR36][R14.64] ;  /* 0x000000240e127981 */ /* 0x000ea2000c1e1b00 */
[----:B------:R-:W-:Y:S02]  /*23d0*/  IMAD.MOV.U32 R20, RZ, RZ, RZ ;  /* 0x000000ffff147224 */ /* 0x000fe400078e00ff */
[----:B0-----:R-:W-:Y:S01]  /*23e0*/  IMAD.WIDE R10, R4, 0x8, R14 ;  /* 0x00000008040a7825 */ /* 0x001fe200078e020e */
[----:B--2---:R-:W-:-:S08]  /*23f0*/  DADD R18, R18, -R6 ;  /* 0x0000000012127229 */ /* 0x004fd00000000806 */
[----:B------:R-:W-:Y:S02]  /*2400*/  DSETP.MAX.AND P1, P2, RZ, R18, PT ;  /* 0x00000012ff00722a */ /* 0x000fe40003a2f000 */
[----:B------:R-:W-:-:S04]  /*2410*/  IMAD.MOV.U32 R21, RZ, RZ, R19 ;  /* 0x000000ffff157224 */ /* 0x000fc800078e0013 */
[C---:B------:R-:W-:Y:S02]  /*2420*/  SEL R18, R20.reuse, R18, P1 ;  /* 0x0000001214127207 */ /* 0x040fe40000800000 */
[----:B------:R-:W-:-:S06]  /*2430*/  FSEL R23, R20, R21, P1 ;  /* 0x0000001514177208 */ /* 0x000fcc0000800000 */
[----:B------:R-:W-:-:S05]  /*2440*/  @P2 LOP3.LUT R23, R21, 0x80000, RZ, 0xfc, !PT ;  /* 0x0008000015172812 */ /* 0x000fca00078efcff */
[----:B------:R-:W-:-:S05]  /*2450*/  IMAD.MOV.U32 R19, RZ, RZ, R23 ;  /* 0x000000ffff137224 */ /* 0x000fca00078e0017 */
[----:B------:R0:W-:Y:S04]  /*2460*/  STG.E.64 desc[UR36][R14.64], R18 ;  /* 0x000000120e007986 */ /* 0x0001e8000c101b24 */
[----:B------:R-:W2:Y:S01]  /*2470*/  LDG.E.64 R12, desc[UR36][R10.64] ;  /* 0x000000240a0c7981 */ /* 0x000ea2000c1e1b00 */
[----:B0-----:R-:W-:Y:S01]  /*2480*/  IMAD.WIDE R14, R4, 0x8, R10 ;  /* 0x00000008040e7825 */ /* 0x001fe200078e020a */
[----:B--2---:R-:W-:-:S08]  /*2490*/  DADD R12, R12, -R6 ;  /* 0x000000000c0c7229 */ /* 0x004fd00000000806 */
[----:B------:R-:W-:Y:S02]  /*24a0*/  DSETP.MAX.AND P1, P2, RZ, R12, PT ;  /* 0x0000000cff00722a */ /* 0x000fe40003a2f000 */
[----:B------:R-:W-:-:S04]  /*24b0*/  MOV R21, R13 ;  /* 0x0000000d00157202 */ /* 0x000fc80000000f00 */
[C---:B------:R-:W-:Y:S02]  /*24c0*/  FSEL R23, R20.reuse, R21, P1 ;  /* 0x0000001514177208 */ /* 0x040fe40000800000 */
[----:B------:R-:W-:-:S06]  /*24d0*/  SEL R12, R20, R12, P1 ;  /* 0x0000000c140c7207 */ /* 0x000fcc0000800000 */
[----:B------:R-:W-:-:S05]  /*24e0*/  @P2 LOP3.LUT R23, R21, 0x80000, RZ, 0xfc, !PT ;  /* 0x0008000015172812 */ /* 0x000fca00078efcff */
[----:B------:R-:W-:-:S05]  /*24f0*/  IMAD.MOV.U32 R13, RZ, RZ, R23 ;  /* 0x000000ffff0d7224 */ /* 0x000fca00078e0017 */
[----:B------:R0:W-:Y:S04]  /*2500*/  STG.E.64 desc[UR36][R10.64], R12 ;  /* 0x0000000c0a007986 */ /* 0x0001e8000c101b24 */
[----:B------:R-:W2:Y:S01]  /*2510*/  LDG.E.64 R18, desc[UR36][R14.64] ;  /* 0x000000240e127981 */ /* 0x000ea2000c1e1b00 */
        /* <DEDUP_REMOVED lines=119> */
[----:B------:R-:W3:Y:S01]  /*2c90*/  LDG.E.64 R18, desc[UR36][R14.64] ;  /* 0x000000240e127981 */ /* 0x000ee2000c1e1b00 */
[----:B------:R-:W-:Y:S01]  /*2ca0*/  IADD3 R8, PT, PT, R8, 0x10, RZ ;  /* 0x0000001008087810 */ /* 0x000fe20007ffe0ff */
[----:B------:R-:W-:Y:S01]  /*2cb0*/  IMAD R9, R4, 0x10, R9 ;  /* 0x0000001004097824 */ /* 0x000fe200078e0209 */
[----:B---3--:R-:W-:-:S08]  /*2cc0*/  DADD R18, R18, -R6 ;  /* 0x0000000012127229 */ /* 0x008fd00000000806 */
[----:B------:R-:W-:Y:S02]  /*2cd0*/  DSETP.MAX.AND P1, P2, RZ, R18, PT ;  /* 0x00000012ff00722a */ /* 0x000fe40003a2f000 */
[----:B------:R-:W-:-:S04]  /*2ce0*/  IMAD.MOV.U32 R21, RZ, RZ, R19 ;  /* 0x000000ffff157224 */ /* 0x000fc800078e0013 */
[C---:B------:R-:W-:Y:S02]  /*2cf0*/  SEL R18, R20.reuse, R18, P1 ;  /* 0x0000001214127207 */ /* 0x040fe40000800000 */
[----:B------:R-:W-:Y:S02]  /*2d00*/  FSEL R23, R20, R21, P1 ;  /* 0x0000001514177208 */ /* 0x000fe40000800000 */
[----:B------:R-:W-:-:S04]  /*2d10*/  ISETP.NE.AND P1, PT, R8, RZ, PT ;  /* 0x000000ff0800720c */ /* 0x000fc80003f25270 */
[----:B------:R-:W-:-:S05]  /*2d20*/  @P2 LOP3.LUT R23, R21, 0x80000, RZ, 0xfc, !PT ;  /* 0x0008000015172812 */ /* 0x000fca00078efcff */
[----:B------:R-:W-:-:S05]  /*2d30*/  IMAD.MOV.U32 R19, RZ, RZ, R23 ;  /* 0x000000ffff137224 */ /* 0x000fca00078e0017 */
[----:B------:R2:W-:Y:S01]  /*2d40*/  STG.E.64 desc[UR36][R14.64], R18 ;  /* 0x000000120e007986 */ /* 0x0005e2000c101b24 */
[----:B------:R-:W-:Y:S05]  /*2d50*/  @P1 BRA `(.L_x_30) ;  /* 0xfffffff400681947 */ /* 0x000fea000383ffff */
.L_x_29:
[----:B------:R-:W-:Y:S05]  /*2d60*/  @!P0 EXIT ;  /* 0x000000000000894d */ /* 0x000fea0003800000 */
[----:B------:R-:W-:Y:S02]  /*2d70*/  ISETP.GE.U32.AND P1, PT, R17, 0x8, PT ;  /* 0x000000081100780c */ /* 0x000fe40003f26070 */
[----:B------:R-:W-:-:S04]  /*2d80*/  LOP3.LUT R3, R0, 0x7, RZ, 0xc0, !PT ;  /* 0x0000000700037812 */ /* 0x000fc800078ec0ff */
[----:B------:R-:W-:-:S07]  /*2d90*/  ISETP.NE.AND P0, PT, R3, RZ, PT ;  /* 0x000000ff0300720c */ /* 0x000fce0003f05270 */
[----:B------:R-:W-:Y:S06]  /*2da0*/  @!P1 BRA `(.L_x_31) ;  /* 0x0000000400589947 */ /* 0x000fec0003800000 */
[----:B------:R-:W2:Y:S08]  /*2db0*/  LDC R2, c[0x0][0x390] ;  /* 0x0000e400ff027b82 */ /* 0x000eb00000000800 */
[----:B------:R-:W0:Y:S01]  /*2dc0*/  LDC.64 R8, c[0x0][0x380] ;  /* 0x0000e000ff087b82 */ /* 0x000e220000000a00 */
[----:B--2---:R-:W-:-:S04]  /*2dd0*/  IMAD R11, R5, R2, R16 ;  /* 0x00000002050b7224 */ /* 0x004fc800078e0210 */
[----:B0-----:R-:W-:-:S05]  /*2de0*/  IMAD.WIDE R8, R11, 0x8, R8 ;  /* 0x000000080b087825 */ /* 0x001fca00078e0208 */
        /* <DEDUP_REMOVED lines=8> */
[----:B------:R-:W-:-:S03]  /*2e70*/  IMAD.WIDE R12, R2, 0x8, R8 ;  /* 0x00000008020c7825 */ /* 0x000fc600078e0208 */
[----:B------:R-:W-:-:S05]  /*2e80*/  MOV R11, R15 ;  /* 0x0000000f000b7202 */ /* 0x000fca0000000f00 */
        /* <DEDUP_REMOVED lines=18> */
[----:B------:R-:W-:-:S04]  /*2fb0*/  @P2 LOP3.LUT R19, R17, 0x80000, RZ, 0xfc, !PT ;  /* 0x0008000011132812 */ /* 0x000fc800078efcff */
        /* <DEDUP_REMOVED lines=43> */
[----:B------:R-:W-:Y:S01]  /*3270*/  IMAD.MOV.U32 R2, RZ, RZ, RZ ;  /* 0x000000ffff027224 */ /* 0x000fe200078e00ff */
[----:B------:R-:W-:Y:S01]  /*3280*/  IADD3 R5, PT, PT, R5, 0x8, RZ ;  /* 0x0000000805057810 */ /* 0x000fe20007ffe0ff */
[----:B--2---:R-:W-:-:S08]  /*3290*/  DADD R14, R14, -R6 ;  /* 0x000000000e0e7229 */ /* 0x004fd00000000806 */
[----:B------:R-:W-:Y:S02]  /*32a0*/  DSETP.MAX.AND P1, P2, RZ, R14, PT ;  /* 0x0000000eff00722a */ /* 0x000fe40003a2f000 */
[----:B------:R-:W-:-:S04]  /*32b0*/  IMAD.MOV.U32 R17, RZ, RZ, R15 ;  /* 0x000000ffff117224 */ /* 0x000fc800078e000f */
[C---:B------:R-:W-:Y:S02]  /*32c0*/  SEL R14, R2.reuse, R14, P1 ;  /* 0x0000000e020e7207 */ /* 0x040fe40000800000 */
[----:B------:R-:W-:-:S06]  /*32d0*/  FSEL R19, R2, R17, P1 ;  /* 0x0000001102137208 */ /* 0x000fcc0000800000 */
[----:B------:R-:W-:-:S05]  /*32e0*/  @P2 LOP3.LUT R19, R17, 0x80000, RZ, 0xfc, !PT ;  /* 0x0008000011132812 */ /* 0x000fca00078efcff */
[----:B------:R-:W-:-:S05]  /*32f0*/  IMAD.MOV.U32 R15, RZ, RZ, R19 ;  /* 0x000000ffff0f7224 */ /* 0x000fca00078e0013 */
[----:B------:R0:W-:Y:S02]  /*3300*/  STG.E.64 desc[UR36][R12.64], R14 ;  /* 0x0000000e0c007986 */ /* 0x0001e4000c101b24 */
.L_x_31:
[----:B------:R-:W-:Y:S05]  /*3310*/  @!P0 EXIT ;  /* 0x000000000000894d */ /* 0x000fea0003800000 */
[----:B------:R-:W-:Y:S02]  /*3320*/  ISETP.GE.U32.AND P1, PT, R3, 0x4, PT ;  /* 0x000000040300780c */ /* 0x000fe40003f26070 */
[----:B------:R-:W-:-:S04]  /*3330*/  LOP3.LUT R0, R0, 0x3, RZ, 0xc0, !PT ;  /* 0x0000000300007812 */ /* 0x000fc800078ec0ff */
[----:B------:R-:W-:-:S07]  /*3340*/  ISETP.NE.AND P0, PT, R0, RZ, PT ;  /* 0x000000ff0000720c */ /* 0x000fce0003f05270 */
[----:B------:R-:W-:Y:S06]  /*3350*/  @!P1 BRA `(.L_x_32) ;  /* 0x0000000000b49947 */ /* 0x000fec0003800000 */
[----:B0-2---:R-:W0:Y:S08]  /*3360*/  LDC R15, c[0x0][0x390] ;  /* 0x0000e400ff0f7b82 */ /* 0x005e300000000800 */
[----:B------:R-:W1:Y:S01]  /*3370*/  LDC.64 R2, c[0x0][0x380] ;  /* 0x0000e000ff027b82 */ /* 0x000e620000000a00 */
[----:B0-----:R-:W-:-:S04]  /*3380*/  IMAD R11, R5, R15, R16 ;  /* 0x0000000f050b7224 */ /* 0x001fc800078e0210 */
[----:B-1----:R-:W-:-:S05]  /*3390*/  IMAD.WIDE R10, R11, 0x8, R2 ;  /* 0x000000080b0a7825 */ /* 0x002fca00078e0202 */
[----:B------:R-:W2:Y:S01]  /*33a0*/  LDG.E.64 R2, desc[UR36][R10.64] ;  /* 0x000000240a027981 */ /* 0x000ea2000c1e1b00 */
[----:B------:R-:W-:Y:S02]  /*33b0*/  IMAD.MOV.U32 R4, RZ, RZ, RZ ;  /* 0x000000ffff047224 */ /* 0x000fe400078e00ff */
[----:B------:R-:W-:Y:S01]  /*33c0*/  IMAD.WIDE R12, R15, 0x8, R10 ;  /* 0x000000080f0c7825 */ /* 0x000fe200078e020a */
        /* <DEDUP_REMOVED lines=29> */
[----:B------:R-:W-:Y:S01]  /*35a0*/  VIADD R5, R5, 0x4 ;  /* 0x0000000405057836 */ /* 0x000fe20000000000 */
[----:B--2---:R-:W-:-:S08]  /*35b0*/  DADD R8, R8, -R6 ;  /* 0x0000000008087229 */ /* 0x004fd00000000806 */
[----:B------:R-:W-:Y:S02]  /*35c0*/  DSETP.MAX.AND P1, P2, RZ, R8, PT ;  /* 0x00000008ff00722a */ /* 0x000fe40003a2f000 */
[----:B------:R-:W-:-:S04]  /*35d0*/  MOV R15, R9 ;  /* 0x00000009000f7202 */ /* 0x000fc80000000f00 */
[C---:B------:R-:W-:Y:S02]  /*35e0*/  FSEL R17, R4.reuse, R15, P1 ;  /* 0x0000000f04117208 */ /* 0x040fe40000800000 */
[----:B------:R-:W-:-:S06]  /*35f0*/  SEL R8, R4, R8, P1 ;  /* 0x0000000804087207 */ /* 0x000fcc0000800000 */
[----:B------:R-:W-:-:S05]  /*3600*/  @P2 LOP3.LUT R17, R15, 0x80000, RZ, 0xfc, !PT ;  /* 0x000800000f112812 */ /* 0x000fca00078efcff */
[----:B------:R-:W-:-:S05]  /*3610*/  IMAD.MOV.U32 R9, RZ, RZ, R17 ;  /* 0x000000ffff097224 */ /* 0x000fca00078e0011 */
[----:B------:R1:W-:Y:S02]  /*3620*/  STG.E.64 desc[UR36][R12.64], R8 ;  /* 0x000000080c007986 */ /* 0x0003e4000c101b24 */
.L_x_32:
[----:B------:R-:W-:Y:S05]  /*3630*/  @!P0 EXIT ;  /* 0x000000000000894d */ /* 0x000fea0003800000 */
[----:B01----:R-:W0:Y:S01]  /*3640*/  LDC.64 R8, c[0x0][0x380] ;  /* 0x0000e000ff087b82 */ /* 0x003e220000000a00 */
[----:B------:R-:W2:Y:S01]  /*3650*/  LDCU UR4, c[0x0][0x390] ;  /* 0x00007200ff0477ac */ /* 0x000ea20008000800 */
[----:B------:R-:W-:Y:S02]  /*3660*/  IMAD.MOV R0, RZ, RZ, -R0 ;  /* 0x000000ffff007224 */ /* 0x000fe400078e0a00 */
[----:B--2---:R-:W-:-:S07]  /*3670*/  IMAD R11, R5, UR4, R16 ;  /* 0x00000004050b7c24 */ /* 0x004fce000f8e0210 */
.L_x_33:
[----:B01----:R-:W-:-:S05]  /*3680*/  IMAD.WIDE R2, R11, 0x8, R8 ;  /* 0x000000080b027825 */ /* 0x003fca00078e0208 */
[----:B------:R-:W2:Y:S01]  /*3690*/  LDG.E.64 R4, desc[UR36][R2.64] ;  /* 0x0000002402047981 */ /* 0x000ea2000c1e1b00 */
[----:B------:R-:W-:Y:S01]  /*36a0*/  MOV R10, RZ ;  /* 0x000000ff000a7202 */ /* 0x000fe20000000f00 */
[----:B------:R-:W-:Y:S01]  /*36b0*/  VIADD R0, R0, 0x1 ;  /* 0x0000000100007836 */ /* 0x000fe20000000000 */
[----:B------:R-:W-:Y:S01]  /*36c0*/  IADD3 R11, PT, PT, R11, UR4, RZ ;  /* 0x000000040b0b7c10 */ /* 0x000fe2000fffe0ff */
[----:B--2---:R-:W-:-:S08]  /*36d0*/  DADD R4, R4, -R6 ;  /* 0x0000000004047229 */ /* 0x004fd00000000806 */
        /* <DEDUP_REMOVED lines=9> */
[----:B------:R-:W-:Y:S05]  /*3770*/  EXIT ;  /* 0x000000000000794d */ /* 0x000fea0003800000 */
        .type           $_Z24CUDAprojection_simplexesPdS_ii$_Z39CUDAprojection_simplexes_sort_quickSortPdiiii,@function
        .size           $_Z24CUDAprojection_simplexesPdS_ii$_Z39CUDAprojection_simplexes_sort_quickSortPdiiii,($__internal_0_$__cuda_sm20_div_rn_f64_full - $_Z24CUDAprojection_simplexesPdS_ii$_Z39CUDAprojection_simplexes_sort_quickSortPdiiii)
$_Z24CUDAprojection_simplexesPdS_ii$_Z39CUDAprojection_simplexes_sort_quickSortPdiiii:
[----:B------:R-:W-:-:S05]  /*3780*/  VIADD R1, R1, 0xffffffc8 ;  /* 0xffffffc801017836 */ /* 0x000fca0000000000 */
[----:B------:R-:W-:Y:S04]  /*3790*/  STL [R1+0x34], R29 ;  /* 0x0000341d01007387 */ /* 0x000fe80000100800 */
[----:B------:R-:W-:Y:S04]  /*37a0*/  STL [R1+0x30], R28 ;  /* 0x0000301c01007387 */ /* 0x000fe80000100800 */
[----:B------:R0:W-:Y:S04]  /*37b0*/  STL [R1+0x2c], R27 ;  /* 0x00002c1b01007387 */ /* 0x0001e80000100800 */
[----:B------:R1:W-:Y:S04]  /*37c0*/  STL [R1+0x28], R26 ;  /* 0x0000281a01007387 */ /* 0x0003e80000100800 */
[----:B------:R-:W-:Y:S01]  /*37d0*/  STL [R1+0x24], R25 ;  /* 0x0000241901007387 */ /* 0x000fe20000100800 */
[----:B0-----:R-:W-:-:S03]  /*37e0*/  IMAD.MOV.U32 R27, RZ, RZ, R5 ;  /* 0x000000ffff1b7224 */ /* 0x001fc600078e0005 */
[----:B------:R-:W-:Y:S01]  /*37f0*/  STL [R1+0x20], R24 ;  /* 0x0000201801007387 */ /* 0x000fe20000100800 */
[----:B-1----:R-:W-:-:S03]  /*3800*/  IMAD.MOV.U32 R26, RZ, RZ, R4 ;  /* 0x000000ffff1a7224 */ /* 0x002fc600078e0004 */
[----:B------:R0:W-:Y:S04]  /*3810*/  STL [R1+0x1c], R22 ;  /* 0x00001c1601007387 */ /* 0x0001e80000100800 */
[----:B------:R-:W-:Y:S04]  /*3820*/  STL [R1+0x18], R21 ;  /* 0x0000181501007387 */ /* 0x000fe80000100800 */
[----:B------:R-:W-:Y:S01]  /*3830*/  STL [R1+0x14], R20 ;  /* 0x0000141401007387 */ /* 0x000fe20000100800 */
[----:B0-----:R-:W0:Y:S05]  /*3840*/  BMOV.32.CLEAR R22, B7 ;  /* 0x0000000007167355 */ /* 0x001e2a0000100000 */
[----:B------:R-:W-:Y:S01]  /*3850*/  STL [R1+0x10], R19 ;  /* 0x0000101301007387 */ /* 0x000fe20000100800 */
[----:B------:R-:W-:Y:S03]  /*3860*/  BSSY.RECONVERGENT B7, `(.L_x_34) ;  /* 0x0000043000077945 */ /* 0x000fe60003800200 */
[----:B------:R1:W-:Y:S04]  /*3870*/  STL [R1+0xc], R18 ;  /* 0x00000c1201007387 */ /* 0x0003e80000100800 */
[----:B------:R2:W-:Y:S04]  /*3880*/  STL [R1+0x8], R17 ;  /* 0x0000081101007387 */ /* 0x0005e80000100800 */
[----:B------:R3:W-:Y:S01]  /*3890*/  STL [R1+0x4], R16 ;  /* 0x0000041001007387 */ /* 0x0007e20000100800 */
[----:B-1----:R-:W1:Y:S05]  /*38a0*/  BMOV.32.CLEAR R18, B6 ;  /* 0x0000000006127355 */ /* 0x002e6a0000100000 */
[----:B------:R4:W-:Y:S01]  /*38b0*/  STL [R1], R2 ;  /* 0x0000000201007387 */ /* 0x0009e20000100800 */
[----:B--2---:R-:W-:Y:S01]  /*38c0*/  IMAD.MOV.U32 R17, RZ, RZ, R8 ;  /* 0x000000ffff117224 */ /* 0x004fe200078e0008 */
[----:B---3--:R-:W-:Y:S01]  /*38d0*/  MOV R16, R7 ;  /* 0x0000000700107202 */ /* 0x008fe20000000f00 */
[----:B----4-:R-:W-:-:S03]  /*38e0*/  IMAD.MOV.U32 R2, RZ, RZ, R9 ;  /* 0x000000ffff027224 */ /* 0x010fc600078e0009 */
[----:B------:R-:W-:-:S13]  /*38f0*/  ISETP.GE.AND P0, PT, R6, R16, PT ;  /* 0x000000100600720c */ /* 0x000fda0003f06270 */
[----:B01----:R-:W-:Y:S05]  /*3900*/  @P0 BRA `(.L_x_35) ;  /* 0x0000000000e00947 */ /* 0x003fea0003800000 */
[----:B------:R-:W0:Y:S01]  /*3910*/  LDC.64 R28, c[0x0][0x358] ;  /* 0x0000d600ff1c7b82 */ /* 0x000e220000000a00 */
[----:B------:R-:W-:Y:S01]  /*3920*/  IMAD R25, R16, R2, R17 ;  /* 0x0000000210197224 */ /* 0x000fe200078e0211 */
[----:B------:R-:W-:Y:S03]  /*3930*/  BSSY.RECONVERGENT B6, `(.L_x_35) ;  /* 0x0000035000067945 */ /* 0x000fe60003800200 */
[----:B------:R-:W-:-:S07]  /*3940*/  IMAD.WIDE R24, R25, 0x8, R26 ;  /* 0x0000000819187825 */ /* 0x000fce00078e021a */
.L_x_38:
[----:B0-----:R-:W-:Y:S02]  /*3950*/  R2UR UR4, R28 ;  /* 0x000000001c0472ca */ /* 0x001fe400000e0000 */
[----:B------:R-:W-:-:S13]  /*3960*/  R2UR UR5, R29 ;  /* 0x000000001d0572ca */ /* 0x000fda00000e0000 */
[----:B------:R0:W5:Y:S01]  /*3970*/  LDG.E.64 R10, desc[UR4][R24.64] ;  /* 0x00000004180a7981 */ /* 0x000162000c1e1b00 */
[----:B------:R-:W-:Y:S01]  /*3980*/  BSSY.RECONVERGENT B0, `(.L_x_36) ;  /* 0x0000019000007945 */ /* 0x000fe20003800200 */
[C---:B------:R-:W-:Y:S01]  /*3990*/  VIADD R19, R6.reuse, 0xffffffff ;  /* 0xffffffff06137836 */ /* 0x040fe20000000000 */
[----:B------:R-:W-:Y:S01]  /*39a0*/  MOV R7, R6 ;  /* 0x0000000600077202 */ /* 0x000fe20000000f00 */
[----:B------:R-:W-:-:S07]  /*39b0*/  IMAD R3, R6, R2, R17 ;  /* 0x0000000206037224 */ /* 0x000fce00078e0211 */
.L_x_37:
[----:B------:R-:W-:Y:S01]  /*39c0*/  R2UR UR4, R28 ;  /* 0x000000001c0472ca */ /* 0x000fe200000e0000 */
[----:B-1----:R-:W-:Y:S01]  /*39d0*/  IMAD.WIDE R12, R3, 0x8, R26 ;  /* 0x00000008030c7825 */ /* 0x002fe200078e021a */
[----:B------:R-:W-:-:S13]  /*39e0*/  R2UR UR5, R29 ;  /* 0x000000001d0572ca */ /* 0x000fda00000e0000 */
[----:B------:R-:W2:Y:S02]  /*39f0*/  LDG.E.64 R14, desc[UR4][R12.64] ;  /* 0x000000040c0e7981 */ /* 0x000ea4000c1e1b00 */
[----:B--2--5:R-:W-:-:S14]  /*3a00*/  DSETP.GTU.AND P0, PT, R14, R10, PT ;  /* 0x0000000a0e00722a */ /* 0x024fdc0003f0c000 */
[----:B------:R-:W-:Y:S01]  /*3a10*/  @!P0 IMAD R0, R19, R2, R2 ;  /* 0x0000000213008224 */ /* 0x000fe200078e0202 */
[----:B------:R-:W-:Y:S02]  /*3a20*/  @!P0 R2UR UR4, R28 ;  /* 0x000000001c0482ca */ /* 0x000fe400000e0000 */
[----:B------:R-:W-:Y:S01]  /*3a30*/  @!P0 R2UR UR5, R29 ;  /* 0x000000001d0582ca */ /* 0x000fe200000e0000 */
[----:B------:R-:W-:-:S04]  /*3a40*/  @!P0 IMAD.IADD R5, R0, 0x1, R17 ;  /* 0x0000000100058824 */ /* 0x000fc800078e0211 */
[----:B------:R-:W-:-:S08]  /*3a50*/  @!P0 IMAD.WIDE R4, R5, 0x8, R26 ;  /* 0x0000000805048825 */ /* 0x000fd000078e021a */
[----:B------:R-:W2:Y:S01]  /*3a60*/  @!P0 LDG.E.64 R8, desc[UR4][R4.64] ;  /* 0x0000000404088981 */ /* 0x000ea2000c1e1b00 */
[----:B------:R-:W-:Y:S01]  /*3a70*/  VIADD R7, R7, 0x1 ;  /* 0x0000000107077836 */ /* 0x000fe20000000000 */
[----:B------:R-:W-:Y:S01]  /*3a80*/  @!P0 R2UR UR6, R28 ;  /* 0x000000001c0682ca */ /* 0x000fe200000e0000 */
[----:B------:R-:W-:Y:S01]  /*3a90*/  @!P0 VIADD R0, R19, 0x1 ;  /* 0x0000000113008836 */ /* 0x000fe20000000000 */
[----:B------:R-:W-:Y:S01]  /*3aa0*/  @!P0 R2UR UR7, R29 ;  /* 0x000000001d0782ca */ /* 0x000fe200000e0000 */
[----:B------:R1:W-:Y:S01]  /*3ab0*/  @!P0 STG.E.64 desc[UR4][R4.64], R14 ;  /* 0x0000000e04008986 */ /* 0x0003e2000c101b04 */
[----:B------:R-:W-:Y:S01]  /*3ac0*/  ISETP.GE.AND P1, PT, R7, R16, PT ;  /* 0x000000100700720c */ /* 0x000fe20003f26270 */
[----:B------:R-:W-:Y:S01]  /*3ad0*/  IMAD.IADD R3, R3, 0x1, R2 ;  /* 0x0000000103037824 */ /* 0x000fe200078e0202 */
[----:B------:R-:W-:-:S09]  /*3ae0*/  @!P0 MOV R19, R0 ;  /* 0x0000000000138202 */ /* 0x000fd20000000f00 */
[----:B--2---:R1:W-:Y:S02]  /*3af0*/  @!P0 STG.E.64 desc[UR6][R12.64], R8 ;  /* 0x000000080c008986 */ /* 0x0043e4000c101b06 */
[----:B------:R-:W-:Y:S05]  /*3b00*/  @!P1 BRA `(.L_x_37) ;  /* 0xfffffffc00ac9947 */ /* 0x000fea000383ffff */
[----:B------:R-:W-:Y:S05]  /*3b10*/  BSYNC.RECONVERGENT B0 ;  /* 0x0000000000007941 */ /* 0x000fea0003800200 */
.L_x_36:
[C---:B------:R-:W-:Y:S01]  /*3b20*/  R2UR UR6, R28.reuse ;  /* 0x000000001c0672ca */ /* 0x040fe200000e0000 */
[----:B------:R-:W-:Y:S01]  /*3b30*/  IMAD R0, R19, R2, R2 ;  /* 0x0000000213007224 */ /* 0x000fe200078e0202 */
[C---:B------:R-:W-:Y:S02]  /*3b40*/  R2UR UR7, R29.reuse ;  /* 0x000000001d0772ca */ /* 0x040fe400000e0000 */
[----:B------:R-:W-:Y:S01]  /*3b50*/  R2UR UR4, R28 ;  /* 0x000000001c0472ca */ /* 0x000fe200000e0000 */
[----:B-1----:R-:W-:Y:S01]  /*3b60*/  IMAD.IADD R15, R0, 0x1, R17 ;  /* 0x00000001000f7824 */ /* 0x002fe200078e0211 */
[----:B------:R-:W-:-:S03]  /*3b70*/  R2UR UR5, R29 ;  /* 0x000000001d0572ca */ /* 0x000fc600000e0000 */
[----:B------:R-:W-:-:S06]  /*3b80*/  IMAD.WIDE R14, R15, 0x8, R26 ;  /* 0x000000080f0e7825 */ /* 0x000fcc00078e021a */
[----:B------:R-:W2:Y:S04]  /*3b90*/  LDG.E.64 R12, desc[UR6][R24.64] ;  /* 0x00000006180c7981 */ /* 0x000ea8000c1e1b00 */
[----:B------:R-:W3:Y:S01]  /*3ba0*/  LDG.E.64 R10, desc[UR4][R14.64] ;  /* 0x000000040e0a7981 */ /* 0x000ee2000c1e1b00 */
[----:B------:R-:W-:Y:S01]  /*3bb0*/  MOV R4, R26 ;  /* 0x0000001a00047202 */ /* 0x000fe20000000f00 */
[----:B------:R-:W-:Y:S01]  /*3bc0*/  IMAD.MOV.U32 R5, RZ, RZ, R27 ;  /* 0x000000ffff057224 */ /* 0x000fe200078e001b */
[----:B------:R-:W-:Y:S01]  /*3bd0*/  MOV R8, R17 ;  /* 0x0000001100087202 */ /* 0x000fe20000000f00 */
[----:B------:R-:W-:Y:S01]  /*3be0*/  IMAD.MOV.U32 R7, RZ, RZ, R19 ;  /* 0x000000ffff077224 */ /* 0x000fe200078e0013 */
[----:B------:R-:W-:Y:S01]  /*3bf0*/  MOV R20, 0x3c50 ;  /* 0x00003c5000147802 */ /* 0x000fe20000000f00 */
[----:B------:R-:W-:-:S02]  /*3c00*/  IMAD.MOV.U32 R9, RZ, RZ, R2 ;  /* 0x000000ffff097224 */ /* 0x000fc400078e0002 */
[----:B------:R-:W-:Y:S01]  /*3c10*/  IMAD.MOV.U32 R21, RZ, RZ, 0x0 ;  /* 0x00000000ff157424 */ /* 0x000fe200078e00ff */
[----:B--2---:R1:W-:Y:S04]  /*3c20*/  STG.E.64 desc[UR4][R14.64], R12 ;  /* 0x0000000c0e007986 */ /* 0x0043e8000c101b04 */
[----:B---3--:R1:W-:Y:S02]  /*3c30*/  STG.E.64 desc[UR6][R24.64], R10 ;  /* 0x0000000a18007986 */ /* 0x0083e4000c101b06 */
[----:B01----:R-:W-:Y:S05]  /*3c40*/  CALL.REL.NOINC `($_Z24CUDAprojection_simplexesPdS_ii$_Z39CUDAprojection_simplexes_sort_quickSortPdiiii) ;  /* 0xfffffff800cc7944 */ /* 0x003fea0003c3ffff */
[----:B------:R-:W-:-:S04]  /*3c50*/  IADD3 R6, PT, PT, R19, 0x2, RZ ;  /* 0x0000000213067810 */ /* 0x000fc80007ffe0ff */
[----:B------:R-:W-:-:S13]  /*3c60*/  ISETP.GE.AND P0, PT, R6, R16, PT ;  /* 0x000000100600720c */ /* 0x000fda0003f06270 */
[----:B------:R-:W-:Y:S05]  /*3c70*/  @!P0 BRA `(.L_x_38) ;  /* 0xfffffffc00348947 */ /* 0x000fea000383ffff */
[----:B------:R-:W-:Y:S05]  /*3c80*/  BSYNC.RECONVERGENT B6 ;  /* 0x0000000000067941 */ /* 0x000fea0003800200 */
.L_x_35:
[----:B------:R-:W-:Y:S05]  /*3c90*/  BSYNC.RECONVERGENT B7 ;  /* 0x0000000000077941 */ /* 0x000fea0003800200 */
.L_x_34:
[----:B------:R-:W2:Y:S01]  /*3ca0*/  LDL R20, [R1+0x14] ;  /* 0x0000140001147983 */ /* 0x000ea20000100800 */
[----:B------:R0:W-:Y:S05]  /*3cb0*/  BMOV.32 B6, R18 ;  /* 0x0000001206007356 */ /* 0x0001ea0000000000 */
[----:B------:R-:W2:Y:S01]  /*3cc0*/  LDL R21, [R1+0x18] ;  /* 0x0000180001157983 */ /* 0x000ea20000100800 */
[----:B------:R1:W-:Y:S05]  /*3cd0*/  BMOV.32 B7, R22 ;  /* 0x0000001607007356 */ /* 0x0003ea0000000000 */
[----:B------:R-:W2:Y:S04]  /*3ce0*/  LDL R2, [R1] ;  /* 0x0000000001027983 */ /* 0x000ea80000100800 */
[----:B------:R-:W2:Y:S04]  /*3cf0*/  LDL R16, [R1+0x4] ;  /* 0x0000040001107983 */ /* 0x000ea80000100800 */
[----:B------:R-:W2:Y:S04]  /*3d00*/  LDL R17, [R1+0x8] ;  /* 0x0000080001117983 */ /* 0x000ea80000100800 */
[----:B0-----:R-:W2:Y:S04]  /*3d10*/  LDL R18, [R1+0xc] ;  /* 0x00000c0001127983 */ /* 0x001ea80000100800 */
[----:B------:R-:W2:Y:S04]  /*3d20*/  LDL R19, [R1+0x10] ;  /* 0x0000100001137983 */ /* 0x000ea80000100800 */
[----:B-1----:R-:W2:Y:S04]  /*3d30*/  LDL R22, [R1+0x1c] ;  /* 0x00001c0001167983 */ /* 0x002ea80000100800 */
[----:B------:R-:W2:Y:S04]  /*3d40*/  LDL R24, [R1+0x20] ;  /* 0x0000200001187983 */ /* 0x000ea80000100800 */
[----:B------:R-:W2:Y:S04]  /*3d50*/  LDL R25, [R1+0x24] ;  /* 0x0000240001197983 */ /* 0x000ea80000100800 */
[----:B------:R-:W2:Y:S04]  /*3d60*/  LDL R26, [R1+0x28] ;  /* 0x00002800011a7983 */ /* 0x000ea80000100800 */
[----:B------:R-:W2:Y:S04]  /*3d70*/  LDL R27, [R1+0x2c] ;  /* 0x00002c00011b7983 */ /* 0x000ea80000100800 */
[----:B------:R-:W2:Y:S04]  /*3d80*/  LDL R28, [R1+0x30] ;  /* 0x00003000011c7983 */ /* 0x000ea80000100800 */
[----:B------:R0:W2:Y:S02]  /*3d90*/  LDL R29, [R1+0x34] ;  /* 0x00003400011d7983 */ /* 0x0000a40000100800 */
[----:B0-----:R-:W-:Y:S01]  /*3da0*/  VIADD R1, R1, 0x38 ;  /* 0x0000003801017836 */ /* 0x001fe20000000000 */
[----:B--2---:R-:W-:Y:S06]  /*3db0*/  RET.REL.NODEC R20 `(_Z24CUDAprojection_simplexesPdS_ii) ;  /* 0xffffffc014907950 */ /* 0x004fec0003c3ffff */
        .weak           $__internal_0_$__cuda_sm20_div_rn_f64_full
        .type           $__internal_0_$__cuda_sm20_div_rn_f64_full,@function
        .size           $__internal_0_$__cuda_sm20_div_rn_f64_full,(.L_x_46 - $__internal_0_$__cuda_sm20_div_rn_f64_full)
$__internal_0_$__cuda_sm20_div_rn_f64_full:
[----:B------:R-:W-:Y:S01]  /*3dc0*/  MOV R23, R21 ;  /* 0x0000001500177202 */ /* 0x000fe20000000f00 */
[----:B------:R-:W-:Y:S01]  /*3dd0*/  IMAD.MOV.U32 R22, RZ, RZ, R11 ;  /* 0x000000ffff167224 */ /* 0x000fe200078e000b */
[----:B------:R-:W-:Y:S01]  /*3de0*/  FSETP.GEU.AND P0, PT, |R13|, 1.469367938527859385e-39, PT ;  /* 0x001000000d00780b */ /* 0x000fe20003f0e200 */
[----:B------:R-:W-:Y:S01]  /*3df0*/  IMAD.MOV.U32 R21, RZ, RZ, 0x1ca00000 ;  /* 0x1ca00000ff157424 */ /* 0x000fe200078e00ff */
[----:B------:R-:W-:Y:S01]  /*3e00*/  FSETP.GEU.AND P2, PT, |R23|, 1.469367938527859385e-39, PT ;  /* 0x001000001700780b */ /* 0x000fe20003f4e200 */
[----:B------:R-:W-:Y:S01]  /*3e10*/  IMAD.MOV.U32 R26, RZ, RZ, 0x1 ;  /* 0x00000001ff1a7424 */ /* 0x000fe200078e00ff */
[----:B------:R-:W-:Y:S01]  /*3e20*/  LOP3.LUT R14, R13, 0x800fffff, RZ, 0xc0, !PT ;  /* 0x800fffff0d0e7812 */ /* 0x000fe200078ec0ff */
[----:B------:R-:W-:Y:S01]  /*3e30*/  BSSY.RECONVERGENT B3, `(.L_x_39) ;  /* 0x0000053000037945 */ /* 0x000fe20003800200 */
[----:B------:R-:W-:Y:S02]  /*3e40*/  LOP3.LUT R11, R23, 0x7ff00000, RZ, 0xc0, !PT ;  /* 0x7ff00000170b7812 */ /* 0x000fe400078ec0ff */
[----:B------:R-:W-:Y:S01]  /*3e50*/  LOP3.LUT R15, R14, 0x3ff00000, RZ, 0xfc, !PT ;  /* 0x3ff000000e0f7812 */ /* 0x000fe200078efcff */
[----:B------:R-:W-:Y:S01]  /*3e60*/  IMAD.MOV.U32 R14, RZ, RZ, R12 ;  /* 0x000000ffff0e7224 */ /* 0x000fe200078e000c */
[----:B------:R-:W-:-:S03]  /*3e70*/  LOP3.LUT R30, R13, 0x7ff00000, RZ, 0xc0, !PT ;  /* 0x7ff000000d1e7812 */ /* 0x000fc600078ec0ff */
[----:B------:R-:W-:Y:S01]  /*3e80*/  @!P0 DMUL R14, R12, 8.98846567431157953865e+307 ;  /* 0x7fe000000c0e8828 */ /* 0x000fe20000000000 */
[----:B------:R-:W-:Y:S01]  /*3e90*/  ISETP.GE.U32.AND P1, PT, R11, R30, PT ;  /* 0x0000001e0b00720c */ /* 0x000fe20003f26070 */
[----:B------:R-:W-:Y:S01]  /*3ea0*/  @!P2 IMAD.MOV.U32 R24, RZ, RZ, RZ ;  /* 0x000000ffff18a224 */ /* 0x000fe200078e00ff */
[----:B------:R-:W-:Y:S02]  /*3eb0*/  @!P2 LOP3.LUT R4, R13, 0x7ff00000, RZ, 0xc0, !PT ;  /* 0x7ff000000d04a812 */ /* 0x000fe400078ec0ff */
[----:B------:R-:W-:Y:S01]  /*3ec0*/  SEL R5, R21, 0x63400000, !P1 ;  /* 0x6340000015057807 */ /* 0x000fe20004800000 */
[----:B------:R-:W0:Y:S01]  /*3ed0*/  MUFU.RCP64H R27, R15 ;  /* 0x0000000f001b7308 */ /* 0x000e220000001800 */
[----:B------:R-:W-:Y:S02]  /*3ee0*/  @!P2 ISETP.GE.U32.AND P3, PT, R11, R4, PT ;  /* 0x000000040b00a20c */ /* 0x000fe40003f66070 */
[----:B------:R-:W-:Y:S02]  /*3ef0*/  LOP3.LUT R5, R5, 0x800fffff, R23, 0xf8, !PT ;  /* 0x800fffff05057812 */ /* 0x000fe400078ef817 */
[----:B------:R-:W-:-:S02]  /*3f00*/  @!P2 SEL R17, R21, 0x63400000, !P3 ;  /* 0x634000001511a807 */ /* 0x000fc40005800000 */
[----:B------:R-:W-:Y:S02]  /*3f10*/  MOV R4, R22 ;  /* 0x0000001600047202 */ /* 0x000fe40000000f00 */
[----:B------:R-:W-:-:S04]  /*3f20*/  @!P2 LOP3.LUT R17, R17, 0x80000000, R23, 0xf8, !PT ;  /* 0x800000001111a812 */ /* 0x000fc800078ef817 */
[----:B------:R-:W-:Y:S01]  /*3f30*/  @!P2 LOP3.LUT R25, R17, 0x100000, RZ, 0xfc, !PT ;  /* 0x001000001119a812 */ /* 0x000fe200078efcff */
[----:B------:R-:W-:Y:S01]  /*3f40*/  IMAD.MOV.U32 R17, RZ, RZ, R30 ;  /* 0x000000ffff117224 */ /* 0x000fe200078e001e */
[----:B------:R-:W-:-:S04]  /*3f50*/  @!P0 LOP3.LUT R17, R15, 0x7ff00000, RZ, 0xc0, !PT ;  /* 0x7ff000000f118812 */ /* 0x000fc800078ec0ff */
[----:B------:R-:W-:Y:S02]  /*3f60*/  @!P2 DFMA R4, R4, 2, -R24 ;  /* 0x400000000404a82b */ /* 0x000fe40000000818 */
[----:B0-----:R-:W-:-:S08]  /*3f70*/  DFMA R24, R26, -R14, 1 ;  /* 0x3ff000001a18742b */ /* 0x001fd0000000080e */
[----:B------:R-:W-:-:S08]  /*3f80*/  DFMA R24, R24, R24, R24 ;  /* 0x000000181818722b */ /* 0x000fd00000000018 */
[----:B------:R-:W-:-:S08]  /*3f90*/  DFMA R24, R26, R24, R26 ;  /* 0x000000181a18722b */ /* 0x000fd0000000001a */
[----:B------:R-:W-:-:S08]  /*3fa0*/  DFMA R26, R24, -R14, 1 ;  /* 0x3ff00000181a742b */ /* 0x000fd0000000080e */
[----:B------:R-:W-:-:S08]  /*3fb0*/  DFMA R24, R24, R26, R24 ;  /* 0x0000001a1818722b */ /* 0x000fd00000000018 */
[----:B------:R-:W-:-:S08]  /*3fc0*/  DMUL R26, R24, R4 ;  /* 0x00000004181a7228 */ /* 0x000fd00000000000 */
[----:B------:R-:W-:-:S08]  /*3fd0*/  DFMA R28, R26, -R14, R4 ;  /* 0x8000000e1a1c722b */ /* 0x000fd00000000004 */
[----:B------:R-:W-:Y:S01]  /*3fe0*/  DFMA R24, R24, R28, R26 ;  /* 0x0000001c1818722b */ /* 0x000fe2000000001a */
[----:B------:R-:W-:Y:S02]  /*3ff0*/  MOV R28, R11 ;  /* 0x0000000b001c7202 */ /* 0x000fe40000000f00 */
[----:B------:R-:W-:-:S05]  /*4000*/  @!P2 LOP3.LUT R28, R5, 0x7ff00000, RZ, 0xc0, !PT ;  /* 0x7ff00000051ca812 */ /* 0x000fca00078ec0ff */
[----:B------:R-:W-:-:S05]  /*4010*/  VIADD R26, R28, 0xffffffff ;  /* 0xffffffff1c1a7836 */ /* 0x000fca0000000000 */
[----:B------:R-:W-:Y:S02]  /*4020*/  ISETP.GT.U32.AND P0, PT, R26, 0x7feffffe, PT ;  /* 0x7feffffe1a00780c */ /* 0x000fe40003f04070 */
[----:B------:R-:W-:-:S04]  /*4030*/  IADD3 R26, PT, PT, R17, -0x1, RZ ;  /* 0xffffffff111a7810 */ /* 0x000fc80007ffe0ff */
[----:B------:R-:W-:-:S13]  /*4040*/  ISETP.GT.U32.OR P0, PT, R26, 0x7feffffe, P0 ;  /* 0x7feffffe1a00780c */ /* 0x000fda0000704470 */
[----:B------:R-:W-:Y:S05]  /*4050*/  @P0 BRA `(.L_x_40) ;  /* 0x00000000006c0947 */ /* 0x000fea0003800000 */
[----:B------:R-:W-:-:S04]  /*4060*/  LOP3.LUT R22, R13, 0x7ff00000, RZ, 0xc0, !PT ;  /* 0x7ff000000d167812 */ /* 0x000fc800078ec0ff */
[CC--:B------:R-:W-:Y:S02]  /*4070*/  VIADDMNMX R17, R11.reuse, -R22.reuse, 0xb9600000, !PT ;  /* 0xb96000000b117446 */ /* 0x0c0fe40007800916 */
[----:B------:R-:W-:Y:S02]  /*4080*/  ISETP.GE.U32.AND P0, PT, R11, R22, PT ;  /* 0x000000160b00720c */ /* 0x000fe40003f06070 */
[----:B------:R-:W-:Y:S02]  /*4090*/  VIMNMX R17, PT, PT, R17, 0x46a00000, PT ;  /* 0x46a0000011117848 */ /* 0x000fe40003fe0100 */
[----:B------:R-:W-:-:S05]  /*40a0*/  SEL R22, R21, 0x63400000, !P0 ;  /* 0x6340000015167807 */ /* 0x000fca0004000000 */
[----:B------:R-:W-:Y:S01]  /*40b0*/  IMAD.IADD R17, R17, 0x1, -R22 ;  /* 0x0000000111117824 */ /* 0x000fe200078e0a16 */
[----:B------:R-:W-:-:S03]  /*40c0*/  MOV R22, RZ ;  /* 0x000000ff00167202 */ /* 0x000fc60000000f00 */
[----:B------:R-:W-:-:S06]  /*40d0*/  VIADD R23, R17, 0x7fe00000 ;  /* 0x7fe0000011177836 */ /* 0x000fcc0000000000 */
[----:B------:R-:W-:-:S10]  /*40e0*/  DMUL R26, R24, R22 ;  /* 0x00000016181a7228 */ /* 0x000fd40000000000 */
[----:B------:R-:W-:-:S13]  /*40f0*/  FSETP.GTU.AND P0, PT, |R27|, 1.469367938527859385e-39, PT ;  /* 0x001000001b00780b */ /* 0x000fda0003f0c200 */
[----:B------:R-:W-:Y:S05]  /*4100*/  @P0 BRA `(.L_x_41) ;  /* 0x0000000000940947 */ /* 0x000fea0003800000 */
[----:B------:R-:W-:Y:S01]  /*4110*/  DFMA R4, R24, -R14, R4 ;  /* 0x8000000e1804722b */ /* 0x000fe20000000004 */
[----:B------:R-:W-:-:S09]  /*4120*/  IMAD.MOV.U32 R22, RZ, RZ, RZ ;  /* 0x000000ffff167224 */ /* 0x000fd200078e00ff */
[C---:B------:R-:W-:Y:S02]  /*4130*/  FSETP.NEU.AND P0, PT, R5.reuse, RZ, PT ;  /* 0x000000ff0500720b */ /* 0x040fe40003f0d000 */
[----:B------:R-:W-:-:S04]  /*4140*/  LOP3.LUT R13, R5, 0x80000000, R13, 0x48, !PT ;  /* 0x80000000050d7812 */ /* 0x000fc800078e480d */
[----:B------:R-:W-:-:S07]  /*4150*/  LOP3.LUT R23, R13, R23, RZ, 0xfc, !PT ;  /* 0x000000170d177212 */ /* 0x000fce00078efcff */
[----:B------:R-:W-:Y:S05]  /*4160*/  @!P0 BRA `(.L_x_41) ;  /* 0x00000000007c8947 */ /* 0x000fea0003800000 */
[----:B------:R-:W-:Y:S01]  /*4170*/  IMAD.MOV R5, RZ, RZ, -R17 ;  /* 0x000000ffff057224 */ /* 0x000fe200078e0a11 */
[----:B------:R-:W-:Y:S01]  /*4180*/  MOV R4, RZ ;  /* 0x000000ff00047202 */ /* 0x000fe20000000f00 */
[----:B------:R-:W-:-:S05]  /*4190*/  DMUL.RP R22, R24, R22 ;  /* 0x0000001618167228 */ /* 0x000fca0000008000 */
[----:B------:R-:W-:-:S05]  /*41a0*/  DFMA R4, R26, -R4, R24 ;  /* 0x800000041a04722b */ /* 0x000fca0000000018 */
[----:B------:R-:W-:Y:S02]  /*41b0*/  LOP3.LUT R13, R23, R13, RZ, 0x3c, !PT ;  /* 0x0000000d170d7212 */ /* 0x000fe400078e3cff */
[----:B------:R-:W-:-:S04]  /*41c0*/  IADD3 R4, PT, PT, -R17, -0x43300000, RZ ;  /* 0xbcd0000011047810 */ /* 0x000fc80007ffe1ff */
[----:B------:R-:W-:-:S04]  /*41d0*/  FSETP.NEU.AND P0, PT, |R5|, R4, PT ;  /* 0x000000040500720b */ /* 0x000fc80003f0d200 */
[----:B------:R-:W-:Y:S02]  /*41e0*/  FSEL R26, R22, R26, !P0 ;  /* 0x0000001a161a7208 */ /* 0x000fe40004000000 */
[----:B------:R-:W-:Y:S01]  /*41f0*/  FSEL R27, R13, R27, !P0 ;  /* 0x0000001b0d1b7208 */ /* 0x000fe20004000000 */
[----:B------:R-:W-:Y:S06]  /*4200*/  BRA `(.L_x_41) ;  /* 0x0000000000547947 */ /* 0x000fec0003800000 */
.L_x_40:
[----:B------:R-:W-:-:S14]  /*4210*/  DSETP.NAN.AND P0, PT, R22, R22, PT ;  /* 0x000000161600722a */ /* 0x000fdc0003f08000 */
[----:B------:R-:W-:Y:S05]  /*4220*/  @P0 BRA `(.L_x_42) ;  /* 0x0000000000440947 */ /* 0x000fea0003800000 */
[----:B------:R-:W-:-:S14]  /*4230*/  DSETP.NAN.AND P0, PT, R12, R12, PT ;  /* 0x0000000c0c00722a */ /* 0x000fdc0003f08000 */
[----:B------:R-:W-:Y:S05]  /*4240*/  @P0 BRA `(.L_x_43) ;  /* 0x0000000000300947 */ /* 0x000fea0003800000 */
[----:B------:R-:W-:Y:S01]  /*4250*/  ISETP.NE.AND P0, PT, R28, R17, PT ;  /* 0x000000111c00720c */ /* 0x000fe20003f05270 */
[----:B------:R-:W-:Y:S02]  /*4260*/  IMAD.MOV.U32 R26, RZ, RZ, 0x0 ;  /* 0x00000000ff1a7424 */ /* 0x000fe400078e00ff */
[----:B------:R-:W-:-:S10]  /*4270*/  IMAD.MOV.U32 R27, RZ, RZ, -0x80000 ;  /* 0xfff80000ff1b7424 */ /* 0x000fd400078e00ff */
[----:B------:R-:W-:Y:S05]  /*4280*/  @!P0 BRA `(.L_x_41) ;  /* 0x0000000000348947 */ /* 0x000fea0003800000 */
[----:B------:R-:W-:Y:S02]  /*4290*/  ISETP.NE.AND P0, PT, R28, 0x7ff00000, PT ;  /* 0x7ff000001c00780c */ /* 0x000fe40003f05270 */
[----:B------:R-:W-:Y:S02]  /*42a0*/  LOP3.LUT R27, R23, 0x80000000, R13, 0x48, !PT ;  /* 0x80000000171b7812 */ /* 0x000fe400078e480d */
[----:B------:R-:W-:-:S13]  /*42b0*/  ISETP.EQ.OR P0, PT, R17, RZ, !P0 ;  /* 0x000000ff1100720c */ /* 0x000fda0004702670 */
[----:B------:R-:W-:Y:S02]  /*42c0*/  @P0 LOP3.LUT R4, R27, 0x7ff00000, RZ, 0xfc, !PT ;  /* 0x7ff000001b040812 */ /* 0x000fe400078efcff */
[----:B------:R-:W-:Y:S01]  /*42d0*/  @!P0 MOV R26, RZ ;  /* 0x000000ff001a8202 */ /* 0x000fe20000000f00 */
[----:B------:R-:W-:Y:S02]  /*42e0*/  @P0 IMAD.MOV.U32 R26, RZ, RZ, RZ ;  /* 0x000000ffff1a0224 */ /* 0x000fe400078e00ff */
[----:B------:R-:W-:Y:S01]  /*42f0*/  @P0 IMAD.MOV.U32 R27, RZ, RZ, R4 ;  /* 0x000000ffff1b0224 */ /* 0x000fe200078e0004 */
[----:B------:R-:W-:Y:S06]  /*4300*/  BRA `(.L_x_41) ;  /* 0x0000000000147947 */ /* 0x000fec0003800000 */
.L_x_43:
[----:B------:R-:W-:Y:S02]  /*4310*/  LOP3.LUT R27, R13, 0x80000, RZ, 0xfc, !PT ;  /* 0x000800000d1b7812 */ /* 0x000fe400078efcff */
[----:B------:R-:W-:Y:S01]  /*4320*/  MOV R26, R12 ;  /* 0x0000000c001a7202 */ /* 0x000fe20000000f00 */
[----:B------:R-:W-:Y:S06]  /*4330*/  BRA `(.L_x_41) ;  /* 0x0000000000087947 */ /* 0x000fec0003800000 */
.L_x_42:
[----:B------:R-:W-:Y:S01]  /*4340*/  LOP3.LUT R27, R23, 0x80000, RZ, 0xfc, !PT ;  /* 0x00080000171b7812 */ /* 0x000fe200078efcff */
[----:B------:R-:W-:-:S07]  /*4350*/  IMAD.MOV.U32 R26, RZ, RZ, R22 ;  /* 0x000000ffff1a7224 */ /* 0x000fce00078e0016 */
.L_x_41:
[----:B------:R-:W-:Y:S05]  /*4360*/  BSYNC.RECONVERGENT B3 ;  /* 0x0000000000037941 */ /* 0x000fea0003800200 */
.L_x_39:
[----:B------:R-:W-:Y:S01]  /*4370*/  IMAD.MOV.U32 R21, RZ, RZ, 0x0 ;  /* 0x00000000ff157424 */ /* 0x000fe200078e00ff */
[----:B------:R-:W-:Y:S01]  /*4380*/  MOV R5, R27 ;  /* 0x0000001b00057202 */ /* 0x000fe20000000f00 */
[----:B------:R-:W-:Y:S02]  /*4390*/  IMAD.MOV.U32 R4, RZ, RZ, R26 ;  /* 0x000000ffff047224 */ /* 0x000fe400078e001a */
[----:B------:R-:W-:Y:S05]  /*43a0*/  RET.REL.NODEC R20 `(_Z24CUDAprojection_simplexesPdS_ii) ;  /* 0xffffffbc14147950 */ /* 0x000fea0003c3ffff */
.L_x_44:
[----:B------:R-:W-:-:S00]  /*43b0*/  BRA `(.L_x_44) ;  /* 0xfffffffc00fc7947 */ /* 0x000fc0000383ffff */
[----:B------:R-:W-:-:S00]  /*43c0*/  NOP ;  /* 0x0000000000007918 */ /* 0x000fc00000000000 */
        /* <DEDUP_REMOVED lines=11> */
.L_x_46:


//--------------------- .nv.shared.reserved.0     --------------------------
	.section	.nv.shared.reserved.0,"aw",@nobits
	.weak		__nv_reservedSMEM_offset_0_alias
	.size		__nv_reservedSMEM_offset_0_alias, 0, 64
	.other		__nv_reservedSMEM_offset_0_alias,@"STO_CUDA_RESERVED_SHARED STV_DEFAULT"
__nv_reservedSMEM_offset_0_alias:
	.zero		0
	.zero		64


//--------------------- .nv.constant0._Z24CUDAprojection_simplexesPdS_ii --------------------------
	.section	.nv.constant0._Z24CUDAprojection_simplexesPdS_ii,"a",@progbits
	.sectionflags	@""
	.align	4
.nv.constant0._Z24CUDAprojection_simplexesPdS_ii:
	.zero		920


//--------------------- SYMBOLS --------------------------

	.type		.nv.reservedSmem.offset0,@object
	.size		.nv.reservedSmem.offset0,0x4
